//
// Generated by NVIDIA NVVM Compiler
//
// Compiler Build ID: CL-36424714
// Cuda compilation tools, release 13.0, V13.0.88
// Based on NVVM 20.0.0
//

.version 9.0
.target sm_100
.address_size 64

	// .globl	cRRTCKernel
.extern .func  (.param .b32 func_retval0) vprintf
(
	.param .b64 vprintf_param_0,
	.param .b64 vprintf_param_1
)
;
.global .align 4 .u32 startTreeCounter;
.global .align 4 .u32 goalTreeCounter;
.global .align 4 .u32 sampledCounter;
// _ZZ11cRRTCKernelE14tree_to_expand has been demoted
// _ZZ11cRRTCKernelE28tree_to_expand_parent_indexs has been demoted
// _ZZ11cRRTCKernelE22localTargetTreeCounter has been demoted
// _ZZ11cRRTCKernelE19localSampledCounter has been demoted
// _ZZ11cRRTCKernelE21localStartTreeCounter has been demoted
// _ZZ11cRRTCKernelE20localGoalTreeCounter has been demoted
// _ZZ11cRRTCKernelE29partial_distance_cost_from_nn has been demoted
// _ZZ11cRRTCKernelE16partial_nn_index has been demoted
// _ZZ11cRRTCKernelE27local_sampled_configuration has been demoted
// _ZZ11cRRTCKernelE26local_parent_configuration has been demoted
// _ZZ11cRRTCKernelE18local_delta_motion has been demoted
// _ZZ11cRRTCKernelE18local_parent_index has been demoted
// _ZZ11cRRTCKernelE31local_nearest_neighbor_distance has been demoted
// _ZZ11cRRTCKernelE27local_motion_configurations has been demoted
// _ZZ11cRRTCKernelE11motion_step has been demoted
.global .align 1 .b8 $str[27] = {108, 111, 99, 97, 108, 83, 116, 97, 114, 116, 84, 114, 101, 101, 67, 111, 117, 110, 116, 101, 114, 58, 32, 37, 100, 10};
.global .align 1 .b8 $str$1[26] = {108, 111, 99, 97, 108, 71, 111, 97, 108, 84, 114, 101, 101, 67, 111, 117, 110, 116, 101, 114, 58, 32, 37, 100, 10};
.global .align 1 .b8 $str$2[25] = {108, 111, 99, 97, 108, 83, 97, 109, 112, 108, 101, 100, 67, 111, 117, 110, 116, 101, 114, 58, 32, 37, 100, 10};
.global .align 1 .b8 $str$3[24] = {83, 97, 109, 112, 108, 101, 100, 32, 99, 111, 110, 102, 105, 103, 117, 114, 97, 116, 105, 111, 110, 58, 32};
.global .align 1 .b8 $str$4[4] = {37, 102, 32};
.global .align 1 .b8 $str$5[2] = {10};
.global .align 1 .b8 $str$6[70] = {78, 101, 97, 114, 101, 115, 116, 32, 110, 101, 105, 103, 104, 98, 111, 114, 32, 105, 110, 100, 101, 120, 58, 32, 37, 100, 44, 32, 69, 117, 99, 108, 105, 100, 101, 97, 110, 32, 100, 105, 115, 116, 97, 110, 99, 101, 58, 32, 37, 102, 32, 109, 111, 116, 105, 111, 110, 32, 115, 116, 101, 112, 58, 32, 37, 100, 32, 10, 32};
.global .align 1 .b8 $str$7[32] = {73, 110, 116, 101, 114, 109, 101, 100, 105, 97, 116, 101, 32, 99, 111, 110, 102, 105, 103, 117, 114, 97, 116, 105, 111, 110, 32, 37, 100, 58, 32};

.visible .entry cRRTCKernel(
	.param .u64 .ptr .align 1 cRRTCKernel_param_0,
	.param .u64 .ptr .align 1 cRRTCKernel_param_1,
	.param .u64 .ptr .align 1 cRRTCKernel_param_2,
	.param .u64 .ptr .align 1 cRRTCKernel_param_3,
	.param .u64 .ptr .align 1 cRRTCKernel_param_4
)
{
	.local .align 8 .b8 	__local_depot0[24];
	.reg .b64 	%SP;
	.reg .b64 	%SPL;
	.reg .pred 	%p<25>;
	.reg .b32 	%r<139>;
	.reg .b32 	%f<65>;
	.reg .b64 	%rd<54>;
	.reg .b64 	%fd<19>;
	// demoted variable
	.shared .align 8 .u64 _ZZ11cRRTCKernelE14tree_to_expand;
	// demoted variable
	.shared .align 8 .u64 _ZZ11cRRTCKernelE28tree_to_expand_parent_indexs;
	// demoted variable
	.shared .align 4 .u32 _ZZ11cRRTCKernelE22localTargetTreeCounter;
	// demoted variable
	.shared .align 4 .u32 _ZZ11cRRTCKernelE19localSampledCounter;
	// demoted variable
	.shared .align 4 .u32 _ZZ11cRRTCKernelE21localStartTreeCounter;
	// demoted variable
	.shared .align 4 .u32 _ZZ11cRRTCKernelE20localGoalTreeCounter;
	// demoted variable
	.shared .align 4 .b8 _ZZ11cRRTCKernelE29partial_distance_cost_from_nn[128];
	// demoted variable
	.shared .align 4 .b8 _ZZ11cRRTCKernelE16partial_nn_index[128];
	// demoted variable
	.shared .align 4 .b8 _ZZ11cRRTCKernelE27local_sampled_configuration[28];
	// demoted variable
	.shared .align 4 .b8 _ZZ11cRRTCKernelE26local_parent_configuration[28];
	// demoted variable
	.shared .align 4 .b8 _ZZ11cRRTCKernelE18local_delta_motion[28];
	// demoted variable
	.shared .align 4 .u32 _ZZ11cRRTCKernelE18local_parent_index;
	// demoted variable
	.shared .align 4 .f32 _ZZ11cRRTCKernelE31local_nearest_neighbor_distance;
	// demoted variable
	.shared .align 4 .b8 _ZZ11cRRTCKernelE27local_motion_configurations[896];
	// demoted variable
	.shared .align 4 .u32 _ZZ11cRRTCKernelE11motion_step;
	mov.u64 	%SPL, __local_depot0;
	cvta.local.u64 	%SP, %SPL;
	ld.param.u64 	%rd4, [cRRTCKernel_param_0];
	ld.param.u64 	%rd5, [cRRTCKernel_param_1];
	ld.param.u64 	%rd6, [cRRTCKernel_param_2];
	ld.param.u64 	%rd7, [cRRTCKernel_param_3];
	ld.param.u64 	%rd8, [cRRTCKernel_param_4];
	cvta.to.global.u64 	%rd1, %rd8;
	add.u64 	%rd9, %SP, 0;
	add.u64 	%rd2, %SPL, 0;
	mov.u32 	%r1, %tid.x;
	setp.ne.s32 	%p2, %r1, 0;
	@%p2 bra 	$L__BB0_4;
	atom.global.add.u32 	%r26, [sampledCounter], 1;
	st.shared.u32 	[_ZZ11cRRTCKernelE19localSampledCounter], %r26;
	ld.global.u32 	%r2, [startTreeCounter];
	st.shared.u32 	[_ZZ11cRRTCKernelE21localStartTreeCounter], %r2;
	ld.global.u32 	%r3, [goalTreeCounter];
	st.shared.u32 	[_ZZ11cRRTCKernelE20localGoalTreeCounter], %r3;
	setp.ge.s32 	%p3, %r2, %r3;
	@%p3 bra 	$L__BB0_3;
	st.shared.u64 	[_ZZ11cRRTCKernelE14tree_to_expand], %rd4;
	st.shared.u64 	[_ZZ11cRRTCKernelE28tree_to_expand_parent_indexs], %rd6;
	st.shared.u32 	[_ZZ11cRRTCKernelE22localTargetTreeCounter], %r2;
	bra.uni 	$L__BB0_4;
$L__BB0_3:
	st.shared.u64 	[_ZZ11cRRTCKernelE14tree_to_expand], %rd5;
	st.shared.u64 	[_ZZ11cRRTCKernelE28tree_to_expand_parent_indexs], %rd7;
	st.shared.u32 	[_ZZ11cRRTCKernelE22localTargetTreeCounter], %r3;
$L__BB0_4:
	bar.sync 	0;
	ld.shared.u32 	%r132, [_ZZ11cRRTCKernelE19localSampledCounter];
	setp.gt.s32 	%p4, %r132, 0;
	@%p4 bra 	$L__BB0_28;
	setp.ne.s32 	%p5, %r1, 0;
	shl.b32 	%r27, %r1, 2;
	mov.u32 	%r28, _ZZ11cRRTCKernelE27local_sampled_configuration;
	add.s32 	%r5, %r28, %r27;
	@%p5 bra 	$L__BB0_7;
	ld.shared.u32 	%r29, [_ZZ11cRRTCKernelE21localStartTreeCounter];
	st.local.u32 	[%rd2], %r29;
	mov.u64 	%rd10, $str;
	cvta.global.u64 	%rd11, %rd10;
	{ // callseq 0, 0
	.param .b64 param0;
	st.param.b64 	[param0], %rd11;
	.param .b64 param1;
	st.param.b64 	[param1], %rd9;
	.param .b32 retval0;
	call.uni (retval0), 
	vprintf, 
	(
	param0, 
	param1
	);
	ld.param.b32 	%r30, [retval0];
	} // callseq 0
	ld.shared.u32 	%r32, [_ZZ11cRRTCKernelE20localGoalTreeCounter];
	st.local.u32 	[%rd2], %r32;
	mov.u64 	%rd13, $str$1;
	cvta.global.u64 	%rd14, %rd13;
	{ // callseq 1, 0
	.param .b64 param0;
	st.param.b64 	[param0], %rd14;
	.param .b64 param1;
	st.param.b64 	[param1], %rd9;
	.param .b32 retval0;
	call.uni (retval0), 
	vprintf, 
	(
	param0, 
	param1
	);
	ld.param.b32 	%r33, [retval0];
	} // callseq 1
	ld.shared.u32 	%r35, [_ZZ11cRRTCKernelE19localSampledCounter];
	st.local.u32 	[%rd2], %r35;
	mov.u64 	%rd15, $str$2;
	cvta.global.u64 	%rd16, %rd15;
	{ // callseq 2, 0
	.param .b64 param0;
	st.param.b64 	[param0], %rd16;
	.param .b64 param1;
	st.param.b64 	[param1], %rd9;
	.param .b32 retval0;
	call.uni (retval0), 
	vprintf, 
	(
	param0, 
	param1
	);
	ld.param.b32 	%r36, [retval0];
	} // callseq 2
	mov.u64 	%rd17, $str$3;
	cvta.global.u64 	%rd18, %rd17;
	{ // callseq 3, 0
	.param .b64 param0;
	st.param.b64 	[param0], %rd18;
	.param .b64 param1;
	st.param.b64 	[param1], 0;
	.param .b32 retval0;
	call.uni (retval0), 
	vprintf, 
	(
	param0, 
	param1
	);
	ld.param.b32 	%r38, [retval0];
	} // callseq 3
	ld.shared.u32 	%r40, [_ZZ11cRRTCKernelE19localSampledCounter];
	mul.lo.s32 	%r41, %r40, 7;
	mul.wide.s32 	%rd19, %r41, 4;
	add.s64 	%rd20, %rd1, %rd19;
	ld.global.f32 	%f12, [%rd20];
	cvt.f64.f32 	%fd1, %f12;
	st.local.f64 	[%rd2], %fd1;
	mov.u64 	%rd21, $str$4;
	cvta.global.u64 	%rd22, %rd21;
	{ // callseq 4, 0
	.param .b64 param0;
	st.param.b64 	[param0], %rd22;
	.param .b64 param1;
	st.param.b64 	[param1], %rd9;
	.param .b32 retval0;
	call.uni (retval0), 
	vprintf, 
	(
	param0, 
	param1
	);
	ld.param.b32 	%r42, [retval0];
	} // callseq 4
	ld.shared.u32 	%r44, [_ZZ11cRRTCKernelE19localSampledCounter];
	mul.lo.s32 	%r45, %r44, 7;
	mul.wide.s32 	%rd23, %r45, 4;
	add.s64 	%rd24, %rd1, %rd23;
	ld.global.f32 	%f13, [%rd24+4];
	cvt.f64.f32 	%fd2, %f13;
	st.local.f64 	[%rd2], %fd2;
	{ // callseq 5, 0
	.param .b64 param0;
	st.param.b64 	[param0], %rd22;
	.param .b64 param1;
	st.param.b64 	[param1], %rd9;
	.param .b32 retval0;
	call.uni (retval0), 
	vprintf, 
	(
	param0, 
	param1
	);
	ld.param.b32 	%r46, [retval0];
	} // callseq 5
	ld.shared.u32 	%r48, [_ZZ11cRRTCKernelE19localSampledCounter];
	mul.lo.s32 	%r49, %r48, 7;
	mul.wide.s32 	%rd25, %r49, 4;
	add.s64 	%rd26, %rd1, %rd25;
	ld.global.f32 	%f14, [%rd26+8];
	cvt.f64.f32 	%fd3, %f14;
	st.local.f64 	[%rd2], %fd3;
	{ // callseq 6, 0
	.param .b64 param0;
	st.param.b64 	[param0], %rd22;
	.param .b64 param1;
	st.param.b64 	[param1], %rd9;
	.param .b32 retval0;
	call.uni (retval0), 
	vprintf, 
	(
	param0, 
	param1
	);
	ld.param.b32 	%r50, [retval0];
	} // callseq 6
	ld.shared.u32 	%r52, [_ZZ11cRRTCKernelE19localSampledCounter];
	mul.lo.s32 	%r53, %r52, 7;
	mul.wide.s32 	%rd27, %r53, 4;
	add.s64 	%rd28, %rd1, %rd27;
	ld.global.f32 	%f15, [%rd28+12];
	cvt.f64.f32 	%fd4, %f15;
	st.local.f64 	[%rd2], %fd4;
	{ // callseq 7, 0
	.param .b64 param0;
	st.param.b64 	[param0], %rd22;
	.param .b64 param1;
	st.param.b64 	[param1], %rd9;
	.param .b32 retval0;
	call.uni (retval0), 
	vprintf, 
	(
	param0, 
	param1
	);
	ld.param.b32 	%r54, [retval0];
	} // callseq 7
	ld.shared.u32 	%r56, [_ZZ11cRRTCKernelE19localSampledCounter];
	mul.lo.s32 	%r57, %r56, 7;
	mul.wide.s32 	%rd29, %r57, 4;
	add.s64 	%rd30, %rd1, %rd29;
	ld.global.f32 	%f16, [%rd30+16];
	cvt.f64.f32 	%fd5, %f16;
	st.local.f64 	[%rd2], %fd5;
	{ // callseq 8, 0
	.param .b64 param0;
	st.param.b64 	[param0], %rd22;
	.param .b64 param1;
	st.param.b64 	[param1], %rd9;
	.param .b32 retval0;
	call.uni (retval0), 
	vprintf, 
	(
	param0, 
	param1
	);
	ld.param.b32 	%r58, [retval0];
	} // callseq 8
	ld.shared.u32 	%r60, [_ZZ11cRRTCKernelE19localSampledCounter];
	mul.lo.s32 	%r61, %r60, 7;
	mul.wide.s32 	%rd31, %r61, 4;
	add.s64 	%rd32, %rd1, %rd31;
	ld.global.f32 	%f17, [%rd32+20];
	cvt.f64.f32 	%fd6, %f17;
	st.local.f64 	[%rd2], %fd6;
	{ // callseq 9, 0
	.param .b64 param0;
	st.param.b64 	[param0], %rd22;
	.param .b64 param1;
	st.param.b64 	[param1], %rd9;
	.param .b32 retval0;
	call.uni (retval0), 
	vprintf, 
	(
	param0, 
	param1
	);
	ld.param.b32 	%r62, [retval0];
	} // callseq 9
	ld.shared.u32 	%r64, [_ZZ11cRRTCKernelE19localSampledCounter];
	mul.lo.s32 	%r65, %r64, 7;
	mul.wide.s32 	%rd33, %r65, 4;
	add.s64 	%rd34, %rd1, %rd33;
	ld.global.f32 	%f18, [%rd34+24];
	cvt.f64.f32 	%fd7, %f18;
	st.local.f64 	[%rd2], %fd7;
	{ // callseq 10, 0
	.param .b64 param0;
	st.param.b64 	[param0], %rd22;
	.param .b64 param1;
	st.param.b64 	[param1], %rd9;
	.param .b32 retval0;
	call.uni (retval0), 
	vprintf, 
	(
	param0, 
	param1
	);
	ld.param.b32 	%r66, [retval0];
	} // callseq 10
	mov.u64 	%rd35, $str$5;
	cvta.global.u64 	%rd36, %rd35;
	{ // callseq 11, 0
	.param .b64 param0;
	st.param.b64 	[param0], %rd36;
	.param .b64 param1;
	st.param.b64 	[param1], 0;
	.param .b32 retval0;
	call.uni (retval0), 
	vprintf, 
	(
	param0, 
	param1
	);
	ld.param.b32 	%r68, [retval0];
	} // callseq 11
	ld.shared.u32 	%r132, [_ZZ11cRRTCKernelE19localSampledCounter];
	bra.uni 	$L__BB0_8;
$L__BB0_7:
	setp.gt.u32 	%p7, %r1, 6;
	mov.pred 	%p24, 0;
	@%p7 bra 	$L__BB0_9;
$L__BB0_8:
	mad.lo.s32 	%r70, %r132, 7, %r1;
	mul.wide.s32 	%rd37, %r70, 4;
	add.s64 	%rd38, %rd1, %rd37;
	ld.global.f32 	%f19, [%rd38];
	st.shared.f32 	[%r5], %f19;
	mov.pred 	%p24, -1;
$L__BB0_9:
	bar.sync 	0;
	ld.shared.u32 	%r8, [_ZZ11cRRTCKernelE22localTargetTreeCounter];
	setp.ge.s32 	%p9, %r1, %r8;
	mov.b32 	%r135, -1;
	mov.f32 	%f64, 0f7F7FFFFF;
	@%p9 bra 	$L__BB0_12;
	ld.shared.u64 	%rd3, [_ZZ11cRRTCKernelE14tree_to_expand];
	ld.shared.f32 	%f1, [_ZZ11cRRTCKernelE27local_sampled_configuration];
	ld.shared.f32 	%f2, [_ZZ11cRRTCKernelE27local_sampled_configuration+4];
	ld.shared.f32 	%f3, [_ZZ11cRRTCKernelE27local_sampled_configuration+8];
	ld.shared.f32 	%f4, [_ZZ11cRRTCKernelE27local_sampled_configuration+12];
	ld.shared.f32 	%f5, [_ZZ11cRRTCKernelE27local_sampled_configuration+16];
	ld.shared.f32 	%f6, [_ZZ11cRRTCKernelE27local_sampled_configuration+20];
	ld.shared.f32 	%f7, [_ZZ11cRRTCKernelE27local_sampled_configuration+24];
	mov.f32 	%f64, 0f7F7FFFFF;
	mov.b32 	%r135, -1;
	mov.u32 	%r9, %ntid.x;
	mov.u32 	%r133, %r1;
$L__BB0_11:
	mul.lo.s32 	%r73, %r133, 7;
	mul.wide.s32 	%rd39, %r73, 4;
	add.s64 	%rd40, %rd3, %rd39;
	ld.f32 	%f22, [%rd40];
	sub.f32 	%f23, %f22, %f1;
	fma.rn.f32 	%f24, %f23, %f23, 0f00000000;
	ld.f32 	%f25, [%rd40+4];
	sub.f32 	%f26, %f25, %f2;
	fma.rn.f32 	%f27, %f26, %f26, %f24;
	ld.f32 	%f28, [%rd40+8];
	sub.f32 	%f29, %f28, %f3;
	fma.rn.f32 	%f30, %f29, %f29, %f27;
	ld.f32 	%f31, [%rd40+12];
	sub.f32 	%f32, %f31, %f4;
	fma.rn.f32 	%f33, %f32, %f32, %f30;
	ld.f32 	%f34, [%rd40+16];
	sub.f32 	%f35, %f34, %f5;
	fma.rn.f32 	%f36, %f35, %f35, %f33;
	ld.f32 	%f37, [%rd40+20];
	sub.f32 	%f38, %f37, %f6;
	fma.rn.f32 	%f39, %f38, %f38, %f36;
	ld.f32 	%f40, [%rd40+24];
	sub.f32 	%f41, %f40, %f7;
	fma.rn.f32 	%f42, %f41, %f41, %f39;
	setp.lt.f32 	%p10, %f42, %f64;
	selp.f32 	%f64, %f42, %f64, %p10;
	selp.b32 	%r135, %r133, %r135, %p10;
	add.s32 	%r133, %r133, %r9;
	setp.lt.s32 	%p11, %r133, %r8;
	@%p11 bra 	$L__BB0_11;
$L__BB0_12:
	mov.u32 	%r75, _ZZ11cRRTCKernelE29partial_distance_cost_from_nn;
	add.s32 	%r15, %r75, %r27;
	st.shared.f32 	[%r15], %f64;
	mov.u32 	%r76, _ZZ11cRRTCKernelE16partial_nn_index;
	add.s32 	%r16, %r76, %r27;
	st.shared.u32 	[%r16], %r135;
	bar.sync 	0;
	mov.u32 	%r17, %ntid.x;
	setp.lt.u32 	%p12, %r17, 2;
	@%p12 bra 	$L__BB0_18;
	mov.u32 	%r136, %r17;
$L__BB0_14:
	mov.u32 	%r18, %r136;
	shr.u32 	%r136, %r18, 1;
	setp.ge.u32 	%p13, %r1, %r136;
	@%p13 bra 	$L__BB0_17;
	shl.b32 	%r20, %r136, 2;
	add.s32 	%r77, %r15, %r20;
	ld.shared.f32 	%f11, [%r77];
	ld.shared.f32 	%f43, [%r15];
	setp.geu.f32 	%p14, %f11, %f43;
	@%p14 bra 	$L__BB0_17;
	st.shared.f32 	[%r15], %f11;
	add.s32 	%r78, %r16, %r20;
	ld.shared.u32 	%r79, [%r78];
	st.shared.u32 	[%r16], %r79;
$L__BB0_17:
	bar.sync 	0;
	setp.gt.u32 	%p15, %r18, 3;
	@%p15 bra 	$L__BB0_14;
$L__BB0_18:
	setp.ne.s32 	%p16, %r1, 0;
	@%p16 bra 	$L__BB0_20;
	ld.shared.f32 	%f44, [_ZZ11cRRTCKernelE29partial_distance_cost_from_nn];
	sqrt.rn.f32 	%f45, %f44;
	st.shared.f32 	[_ZZ11cRRTCKernelE31local_nearest_neighbor_distance], %f45;
	ld.shared.u32 	%r80, [_ZZ11cRRTCKernelE16partial_nn_index];
	st.shared.u32 	[_ZZ11cRRTCKernelE18local_parent_index], %r80;
	cvt.f64.f32 	%fd8, %f45;
	div.rn.f64 	%fd9, %fd8, 0d3F947AE147AE147B;
	cvt.rzi.s32.f64 	%r81, %fd9;
	min.s32 	%r82, %r81, 32;
	st.shared.u32 	[_ZZ11cRRTCKernelE11motion_step], %r82;
	st.local.u32 	[%rd2], %r80;
	st.local.f64 	[%rd2+8], %fd8;
	st.local.u32 	[%rd2+16], %r82;
	mov.u64 	%rd41, $str$6;
	cvta.global.u64 	%rd42, %rd41;
	{ // callseq 12, 0
	.param .b64 param0;
	st.param.b64 	[param0], %rd42;
	.param .b64 param1;
	st.param.b64 	[param1], %rd9;
	.param .b32 retval0;
	call.uni (retval0), 
	vprintf, 
	(
	param0, 
	param1
	);
	ld.param.b32 	%r83, [retval0];
	} // callseq 12
$L__BB0_20:
	bar.sync 	0;
	not.pred 	%p17, %p24;
	@%p17 bra 	$L__BB0_22;
	ld.shared.u64 	%rd44, [_ZZ11cRRTCKernelE14tree_to_expand];
	ld.shared.u32 	%r85, [_ZZ11cRRTCKernelE18local_parent_index];
	mad.lo.s32 	%r86, %r85, 7, %r1;
	mul.wide.s32 	%rd45, %r86, 4;
	add.s64 	%rd46, %rd44, %rd45;
	ld.f32 	%f46, [%rd46];
	mov.u32 	%r88, _ZZ11cRRTCKernelE26local_parent_configuration;
	add.s32 	%r89, %r88, %r27;
	st.shared.f32 	[%r89], %f46;
	ld.shared.f32 	%f47, [%r5];
	sub.f32 	%f48, %f47, %f46;
	ld.shared.f32 	%f49, [_ZZ11cRRTCKernelE31local_nearest_neighbor_distance];
	div.rn.f32 	%f50, %f48, %f49;
	cvt.f64.f32 	%fd10, %f50;
	mul.f64 	%fd11, %fd10, 0d3F947AE147AE147B;
	cvt.rn.f32.f64 	%f51, %fd11;
	mov.u32 	%r90, _ZZ11cRRTCKernelE18local_delta_motion;
	add.s32 	%r91, %r90, %r27;
	st.shared.f32 	[%r91], %f51;
$L__BB0_22:
	bar.sync 	0;
	ld.shared.u32 	%r92, [_ZZ11cRRTCKernelE11motion_step];
	mul.lo.s32 	%r21, %r92, 7;
	setp.ge.s32 	%p18, %r1, %r21;
	@%p18 bra 	$L__BB0_25;
	mov.u32 	%r101, _ZZ11cRRTCKernelE26local_parent_configuration;
	mov.u32 	%r103, _ZZ11cRRTCKernelE18local_delta_motion;
	mov.u32 	%r106, _ZZ11cRRTCKernelE27local_motion_configurations;
	mov.u32 	%r137, %r1;
$L__BB0_24:
	mul.hi.s32 	%r93, %r137, -1840700269;
	add.s32 	%r94, %r93, %r137;
	shr.u32 	%r95, %r94, 31;
	shr.s32 	%r96, %r94, 2;
	add.s32 	%r97, %r96, %r95;
	mul.lo.s32 	%r98, %r97, 7;
	sub.s32 	%r99, %r137, %r98;
	shl.b32 	%r100, %r99, 2;
	add.s32 	%r102, %r101, %r100;
	ld.shared.f32 	%f52, [%r102];
	add.s32 	%r104, %r103, %r100;
	ld.shared.f32 	%f53, [%r104];
	cvt.rn.f32.s32 	%f54, %r97;
	fma.rn.f32 	%f55, %f53, %f54, %f52;
	shl.b32 	%r105, %r137, 2;
	add.s32 	%r107, %r106, %r105;
	st.shared.f32 	[%r107], %f55;
	add.s32 	%r137, %r137, %r17;
	setp.lt.s32 	%p19, %r137, %r21;
	@%p19 bra 	$L__BB0_24;
$L__BB0_25:
	setp.ne.s32 	%p20, %r1, 0;
	bar.sync 	0;
	ld.shared.u32 	%r108, [_ZZ11cRRTCKernelE11motion_step];
	setp.lt.s32 	%p21, %r108, 1;
	or.pred  	%p22, %p20, %p21;
	@%p22 bra 	$L__BB0_28;
	mov.b32 	%r138, 0;
	mov.u64 	%rd47, $str$7;
	mov.u32 	%r113, _ZZ11cRRTCKernelE27local_motion_configurations;
	mov.u64 	%rd50, $str$4;
	mov.u64 	%rd52, $str$5;
$L__BB0_27:
	st.local.u32 	[%rd2], %r138;
	cvta.global.u64 	%rd48, %rd47;
	{ // callseq 13, 0
	.param .b64 param0;
	st.param.b64 	[param0], %rd48;
	.param .b64 param1;
	st.param.b64 	[param1], %rd9;
	.param .b32 retval0;
	call.uni (retval0), 
	vprintf, 
	(
	param0, 
	param1
	);
	ld.param.b32 	%r111, [retval0];
	} // callseq 13
	mad.lo.s32 	%r114, %r138, 28, %r113;
	ld.shared.f32 	%f56, [%r114];
	cvt.f64.f32 	%fd12, %f56;
	st.local.f64 	[%rd2], %fd12;
	cvta.global.u64 	%rd51, %rd50;
	{ // callseq 14, 0
	.param .b64 param0;
	st.param.b64 	[param0], %rd51;
	.param .b64 param1;
	st.param.b64 	[param1], %rd9;
	.param .b32 retval0;
	call.uni (retval0), 
	vprintf, 
	(
	param0, 
	param1
	);
	ld.param.b32 	%r115, [retval0];
	} // callseq 14
	ld.shared.f32 	%f57, [%r114+4];
	cvt.f64.f32 	%fd13, %f57;
	st.local.f64 	[%rd2], %fd13;
	{ // callseq 15, 0
	.param .b64 param0;
	st.param.b64 	[param0], %rd51;
	.param .b64 param1;
	st.param.b64 	[param1], %rd9;
	.param .b32 retval0;
	call.uni (retval0), 
	vprintf, 
	(
	param0, 
	param1
	);
	ld.param.b32 	%r117, [retval0];
	} // callseq 15
	ld.shared.f32 	%f58, [%r114+8];
	cvt.f64.f32 	%fd14, %f58;
	st.local.f64 	[%rd2], %fd14;
	{ // callseq 16, 0
	.param .b64 param0;
	st.param.b64 	[param0], %rd51;
	.param .b64 param1;
	st.param.b64 	[param1], %rd9;
	.param .b32 retval0;
	call.uni (retval0), 
	vprintf, 
	(
	param0, 
	param1
	);
	ld.param.b32 	%r119, [retval0];
	} // callseq 16
	ld.shared.f32 	%f59, [%r114+12];
	cvt.f64.f32 	%fd15, %f59;
	st.local.f64 	[%rd2], %fd15;
	{ // callseq 17, 0
	.param .b64 param0;
	st.param.b64 	[param0], %rd51;
	.param .b64 param1;
	st.param.b64 	[param1], %rd9;
	.param .b32 retval0;
	call.uni (retval0), 
	vprintf, 
	(
	param0, 
	param1
	);
	ld.param.b32 	%r121, [retval0];
	} // callseq 17
	ld.shared.f32 	%f60, [%r114+16];
	cvt.f64.f32 	%fd16, %f60;
	st.local.f64 	[%rd2], %fd16;
	{ // callseq 18, 0
	.param .b64 param0;
	st.param.b64 	[param0], %rd51;
	.param .b64 param1;
	st.param.b64 	[param1], %rd9;
	.param .b32 retval0;
	call.uni (retval0), 
	vprintf, 
	(
	param0, 
	param1
	);
	ld.param.b32 	%r123, [retval0];
	} // callseq 18
	ld.shared.f32 	%f61, [%r114+20];
	cvt.f64.f32 	%fd17, %f61;
	st.local.f64 	[%rd2], %fd17;
	{ // callseq 19, 0
	.param .b64 param0;
	st.param.b64 	[param0], %rd51;
	.param .b64 param1;
	st.param.b64 	[param1], %rd9;
	.param .b32 retval0;
	call.uni (retval0), 
	vprintf, 
	(
	param0, 
	param1
	);
	ld.param.b32 	%r125, [retval0];
	} // callseq 19
	ld.shared.f32 	%f62, [%r114+24];
	cvt.f64.f32 	%fd18, %f62;
	st.local.f64 	[%rd2], %fd18;
	{ // callseq 20, 0
	.param .b64 param0;
	st.param.b64 	[param0], %rd51;
	.param .b64 param1;
	st.param.b64 	[param1], %rd9;
	.param .b32 retval0;
	call.uni (retval0), 
	vprintf, 
	(
	param0, 
	param1
	);
	ld.param.b32 	%r127, [retval0];
	} // callseq 20
	cvta.global.u64 	%rd53, %rd52;
	{ // callseq 21, 0
	.param .b64 param0;
	st.param.b64 	[param0], %rd53;
	.param .b64 param1;
	st.param.b64 	[param1], 0;
	.param .b32 retval0;
	call.uni (retval0), 
	vprintf, 
	(
	param0, 
	param1
	);
	ld.param.b32 	%r129, [retval0];
	} // callseq 21
	add.s32 	%r138, %r138, 1;
	ld.shared.u32 	%r131, [_ZZ11cRRTCKernelE11motion_step];
	setp.lt.s32 	%p23, %r138, %r131;
	@%p23 bra 	$L__BB0_27;
$L__BB0_28:
	ret;

}


// ===== COMPILED SASS (sm_100) =====

	.target	sm_100

	.elftype	@"ET_EXEC"


//--------------------- .note.nv.tkinfo           --------------------------
	.section	.note.nv.tkinfo,"",@"SHT_NOTE"
	.sectionflags	@"SHF_NOTE_NV_TKINFO"
	.tkinfo
        /*0018*/ 	.word	0x00000002
        /*0030*/ 	.string	""
        /*0030*/ 	.string	"ptxas"
        /*0030*/ 	.string	"Cuda compilation tools, release 13.0, V13.0.88"
        /*0030*/ 	.string	"Build cuda_13.0.r13.0/compiler.36424714_0"
        /*0030*/ 	.string	"-arch sm_100 -m 64 "



//--------------------- .note.nv.cuinfo           --------------------------
	.section	.note.nv.cuinfo,"",@"SHT_NOTE"
	.sectionflags	@"SHF_NOTE_NV_CUINFO"
        /*0018*/ 	.short	0x0002
        /*001a*/ 	.short	0x0064
        /*001c*/ 	.short	0x0082
	.zero		2


//--------------------- .nv.info                  --------------------------
	.section	.nv.info,"",@"SHT_CUDA_INFO"
	.align	4


	//----- nvinfo : EIATTR_REGCOUNT
	.align		4
        /*0000*/ 	.byte	0x04, 0x2f
        /*0002*/ 	.short	(.L_12 - .L_11)
	.align		4
.L_11:
        /*0004*/ 	.word	index@(cRRTCKernel)
        /*0008*/ 	.word	0x00000020


	//----- nvinfo : EIATTR_FRAME_SIZE
	.align		4
.L_12:
        /*000c*/ 	.byte	0x04, 0x11
        /*000e*/ 	.short	(.L_14 - .L_13)
	.align		4
.L_13:
        /*0010*/ 	.word	index@($__internal_2_$__cuda_sm3x_div_rn_noftz_f32_slowpath)
        /*0014*/ 	.word	0x00000018


	//----- nvinfo : EIATTR_FRAME_SIZE
	.align		4
.L_14:
        /*0018*/ 	.byte	0x04, 0x11
        /*001a*/ 	.short	(.L_16 - .L_15)
	.align		4
.L_15:
        /*001c*/ 	.word	index@($__internal_1_$__cuda_sm20_sqrt_rn_f32_slowpath)
        /*0020*/ 	.word	0x00000018


	//----- nvinfo : EIATTR_FRAME_SIZE
	.align		4
.L_16:
        /*0024*/ 	.byte	0x04, 0x11
        /*0026*/ 	.short	(.L_18 - .L_17)
	.align		4
.L_17:
        /*0028*/ 	.word	index@($__internal_0_$__cuda_sm20_div_rn_f64_full)
        /*002c*/ 	.word	0x00000018


	//----- nvinfo : EIATTR_FRAME_SIZE
	.align		4
.L_18:
        /*0030*/ 	.byte	0x04, 0x11
        /*0032*/ 	.short	(.L_20 - .L_19)
	.align		4
.L_19:
        /*0034*/ 	.word	index@(cRRTCKernel)
        /*0038*/ 	.word	0x00000018


	//----- nvinfo : EIATTR_MIN_STACK_SIZE
	.align		4
.L_20:
        /*003c*/ 	.byte	0x04, 0x12
        /*003e*/ 	.short	(.L_22 - .L_21)
	.align		4
.L_21:
        /*0040*/ 	.word	index@(cRRTCKernel)
        /*0044*/ 	.word	0x00000018
.L_22:


//--------------------- .nv.compat                --------------------------
	.section	.nv.compat,"",@"SHT_CUDA_COMPAT_INFO"
	.align	4
        /*0000*/ 	.byte	0x02, 0x09, 0x00, 0x00, 0x02, 0x02, 0x01, 0x00, 0x02, 0x05, 0x05, 0x00, 0x03, 0x07, 0x01, 0x01
        /*0010*/ 	.byte	0x02, 0x03, 0x00, 0x00, 0x02, 0x06, 0x01, 0x00, 0x04, 0x0b, 0x08, 0x00, 0x01, 0x00, 0x00, 0x00
        /*0020*/ 	.byte	0x00, 0x00, 0x00, 0x00


//--------------------- .nv.info.cRRTCKernel      --------------------------
	.section	.nv.info.cRRTCKernel,"",@"SHT_CUDA_INFO"
	.sectionflags	@""
	.align	4


	//----- nvinfo : EIATTR_CUDA_API_VERSION
	.align		4
        /*0000*/ 	.byte	0x04, 0x37
        /*0002*/ 	.short	(.L_24 - .L_23)
.L_23:
        /*0004*/ 	.word	0x00000082


	//----- nvinfo : EIATTR_KPARAM_INFO
	.align		4
.L_24:
        /*0008*/ 	.byte	0x04, 0x17
        /*000a*/ 	.short	(.L_26 - .L_25)
.L_25:
        /*000c*/ 	.word	0x00000000
        /*0010*/ 	.short	0x0004
        /*0012*/ 	.short	0x0020
        /*0014*/ 	.byte	0x00, 0xf5, 0x21, 0x00


	//----- nvinfo : EIATTR_KPARAM_INFO
	.align		4
.L_26:
        /*0018*/ 	.byte	0x04, 0x17
        /*001a*/ 	.short	(.L_28 - .L_27)
.L_27:
        /*001c*/ 	.word	0x00000000
        /*0020*/ 	.short	0x0003
        /*0022*/ 	.short	0x0018
        /*0024*/ 	.byte	0x00, 0xf5, 0x21, 0x00


	//----- nvinfo : EIATTR_KPARAM_INFO
	.align		4
.L_28:
        /*0028*/ 	.byte	0x04, 0x17
        /*002a*/ 	.short	(.L_30 - .L_29)
.L_29:
        /*002c*/ 	.word	0x00000000
        /*0030*/ 	.short	0x0002
        /*0032*/ 	.short	0x0010
        /*0034*/ 	.byte	0x00, 0xf5, 0x21, 0x00


	//----- nvinfo : EIATTR_KPARAM_INFO
	.align		4
.L_30:
        /*0038*/ 	.byte	0x04, 0x17
        /*003a*/ 	.short	(.L_32 - .L_31)
.L_31:
        /*003c*/ 	.word	0x00000000
        /*0040*/ 	.short	0x0001
        /*0042*/ 	.short	0x0008
        /*0044*/ 	.byte	0x00, 0xf5, 0x21, 0x00


	//----- nvinfo : EIATTR_KPARAM_INFO
	.align		4
.L_32:
        /*0048*/ 	.byte	0x04, 0x17
        /*004a*/ 	.short	(.L_34 - .L_33)
.L_33:
        /*004c*/ 	.word	0x00000000
        /*0050*/ 	.short	0x0000
        /*0052*/ 	.short	0x0000
        /*0054*/ 	.byte	0x00, 0xf5, 0x21, 0x00


	//----- nvinfo : EIATTR_SPARSE_MMA_MASK
	.align		4
.L_34:
        /*0058*/ 	.byte	0x03, 0x50
        /*005a*/ 	.short	0x0000


	//----- nvinfo : EIATTR_MAXREG_COUNT
	.align		4
        /*005c*/ 	.byte	0x03, 0x1b
        /*005e*/ 	.short	0x00ff


	//----- nvinfo : EIATTR_NUM_BARRIERS
	.align		4
        /*0060*/ 	.byte	0x02, 0x4c
        /*0062*/ 	.byte	0x01
	.zero		1


	//----- nvinfo : EIATTR_EXTERNS
	.align		4
        /*0064*/ 	.byte	0x04, 0x0f
        /*0066*/ 	.short	(.L_36 - .L_35)


	//   ....[0]....
	.align		4
.L_35:
        /*0068*/ 	.word	index@(vprintf)


	//----- nvinfo : EIATTR_MERCURY_ISA_VERSION
	.align		4
.L_36:
        /*006c*/ 	.byte	0x03, 0x5f
        /*006e*/ 	.short	0x0101


	//----- nvinfo : EIATTR_UNUSED_LOAD_BYTE_OFFSET
	.align		4
        /*0070*/ 	.byte	0x04, 0x44
        /*0072*/ 	.short	(.L_38 - .L_37)


	//   ....[0]....
.L_37:
        /*0074*/ 	.word	0x00000ff0
        /*0078*/ 	.word	0x00000fff


	//----- nvinfo : EIATTR_VRC_CTA_INIT_COUNT
	.align		4
.L_38:
        /*007c*/ 	.byte	0x02, 0x4a
	.zero		1
	.zero		1


	//----- nvinfo : EIATTR_SYSCALL_OFFSETS
	.align		4
        /*0080*/ 	.byte	0x04, 0x46
        /*0082*/ 	.short	(.L_40 - .L_39)


	//   ....[0]....
.L_39:
        /*0084*/ 	.word	0x00000380


	//   ....[1]....
        /*0088*/ 	.word	0x00000450


	//   ....[2]....
        /*008c*/ 	.word	0x00000520


	//   ....[3]....
        /*0090*/ 	.word	0x00000590


	//   ....[4]....
        /*0094*/ 	.word	0x000006b0


	//   ....[5]....
        /*0098*/ 	.word	0x000007d0


	//   ....[6]....
        /*009c*/ 	.word	0x000008f0


	//   ....[7]....
        /*00a0*/ 	.word	0x00000a10


	//   ....[8]....
        /*00a4*/ 	.word	0x00000b30


	//   ....[9]....
        /*00a8*/ 	.word	0x00000c50


	//   ....[10]....
        /*00ac*/ 	.word	0x00000d70


	//   ....[11]....
        /*00b0*/ 	.word	0x00000de0


	//   ....[12]....
        /*00b4*/ 	.word	0x00001790


	//   ....[13]....
        /*00b8*/ 	.word	0x00001d90


	//   ....[14]....
        /*00bc*/ 	.word	0x00001e50


	//   ....[15]....
        /*00c0*/ 	.word	0x00001f00


	//   ....[16]....
        /*00c4*/ 	.word	0x00001fb0


	//   ....[17]....
        /*00c8*/ 	.word	0x00002060


	//   ....[18]....
        /*00cc*/ 	.word	0x00002110


	//   ....[19]....
        /*00d0*/ 	.word	0x000021c0


	//   ....[20]....
        /*00d4*/ 	.word	0x00002270


	//   ....[21]....
        /*00d8*/ 	.word	0x000022e0


	//----- nvinfo : EIATTR_EXIT_INSTR_OFFSETS
	.align		4
.L_40:
        /*00dc*/ 	.byte	0x04, 0x1c
        /*00de*/ 	.short	(.L_42 - .L_41)


	//   ....[0]....
.L_41:
        /*00e0*/ 	.word	0x00000290


	//   ....[1]....
        /*00e4*/ 	.word	0x00001cc0


	//   ....[2]....
        /*00e8*/ 	.word	0x00002360


	//----- nvinfo : EIATTR_CRS_STACK_SIZE
	.align		4
.L_42:
        /*00ec*/ 	.byte	0x04, 0x1e
        /*00ee*/ 	.short	(.L_44 - .L_43)
.L_43:
        /*00f0*/ 	.word	0x00000000


	//----- nvinfo : EIATTR_CBANK_PARAM_SIZE
	.align		4
.L_44:
        /*00f4*/ 	.byte	0x03, 0x19
        /*00f6*/ 	.short	0x0028


	//----- nvinfo : EIATTR_PARAM_CBANK
	.align		4
        /*00f8*/ 	.byte	0x04, 0x0a
        /*00fa*/ 	.short	(.L_46 - .L_45)
	.align		4
.L_45:
        /*00fc*/ 	.word	index@(.nv.constant0.cRRTCKernel)
        /*0100*/ 	.short	0x0380
        /*0102*/ 	.short	0x0028


	//----- nvinfo : EIATTR_SW_WAR
	.align		4
.L_46:
        /*0104*/ 	.byte	0x04, 0x36
        /*0106*/ 	.short	(.L_48 - .L_47)
.L_47:
        /*0108*/ 	.word	0x00000008
.L_48:


//--------------------- .nv.callgraph             --------------------------
	.section	.nv.callgraph,"",@"SHT_CUDA_CALLGRAPH"
	.align	4
	.sectionentsize	8
	.align		4
        /*0000*/ 	.word	0x00000000
	.align		4
        /*0004*/ 	.word	0xffffffff
	.align		4
        /*0008*/ 	.word	index@(cRRTCKernel)
	.align		4
        /*000c*/ 	.word	index@(vprintf)
	.align		4
        /*0010*/ 	.word	0x00000000
	.align		4
        /*0014*/ 	.word	0xfffffffe
	.align		4
        /*0018*/ 	.word	0x00000000
	.align		4
        /*001c*/ 	.word	0xfffffffd
	.align		4
        /*0020*/ 	.word	0x00000000
	.align		4
        /*0024*/ 	.word	0xfffffffc


//--------------------- .nv.constant4             --------------------------
	.section	.nv.constant4,"a",@progbits
	.align	8
	.align		8
.nv.constant4:
        /*0000*/ 	.dword	vprintf
	.align		8
        /*0008*/ 	.dword	startTreeCounter
	.align		8
        /*0010*/ 	.dword	goalTreeCounter
	.align		8
        /*0018*/ 	.dword	sampledCounter
	.align		8
        /*0020*/ 	.dword	$str
	.align		8
        /*0028*/ 	.dword	$str$1
	.align		8
        /*0030*/ 	.dword	$str$2
	.align		8
        /*0038*/ 	.dword	$str$3
	.align		8
        /*0040*/ 	.dword	$str$4
	.align		8
        /*0048*/ 	.dword	$str$5
	.align		8
        /*0050*/ 	.dword	$str$6
	.align		8
        /*0058*/ 	.dword	$str$7


//--------------------- .text.cRRTCKernel         --------------------------
	.section	.text.cRRTCKernel,"ax",@progbits
	.align	128
        .global         cRRTCKernel
        .type           cRRTCKernel,@function
        .size           cRRTCKernel,(.L_x_65 - cRRTCKernel)
        .other          cRRTCKernel,@"STO_CUDA_ENTRY STV_DEFAULT"
cRRTCKernel:
.text.cRRTCKernel:
[----:B------:R-:W0:Y:S01]  /*0000*/  LDC R1, c[0x0][0x37c] ;  /* 0x0000df00ff017b82 */ /* 0x000e220000000800 */
[----:B------:R-:W1:Y:S01]  /*0010*/  S2R R18, SR_TID.X ;  /* 0x0000000000127919 */ /* 0x000e620000002100 */
[----:B------:R-:W2:Y:S01]  /*0020*/  LDCU UR4, c[0x0][0x2f8] ;  /* 0x00005f00ff0477ac */ /* 0x000ea20008000800 */
[----:B0-----:R-:W-:Y:S01]  /*0030*/  VIADD R1, R1, 0xffffffe8 ;  /* 0xffffffe801017836 */ /* 0x001fe20000000000 */
[----:B------:R-:W-:Y:S01]  /*0040*/  BSSY.RECONVERGENT B0, `(.L_x_0) ;  /* 0x000001c000007945 */ /* 0x000fe20003800200 */
[----:B------:R-:W0:Y:S01]  /*0050*/  LDCU UR5, c[0x0][0x2fc] ;  /* 0x00005f80ff0577ac */ /* 0x000e220008000800 */
[----:B------:R-:W3:Y:S02]  /*0060*/  LDCU.64 UR36, c[0x0][0x358] ;  /* 0x00006b00ff2477ac */ /* 0x000ee40008000a00 */
[----:B--2---:R-:W-:-:S05]  /*0070*/  IADD3 R16, P1, PT, R1, UR4, RZ ;  /* 0x0000000401107c10 */ /* 0x004fca000ff3e0ff */
[----:B0-----:R-:W-:Y:S01]  /*0080*/  IMAD.X R2, RZ, RZ, UR5, P1 ;  /* 0x00000005ff027e24 */ /* 0x001fe200088e06ff */
[----:B-1----:R-:W-:-:S13]  /*0090*/  ISETP.NE.AND P0, PT, R18, RZ, PT ;  /* 0x000000ff1200720c */ /* 0x002fda0003f05270 */
[----:B---3--:R-:W-:Y:S05]  /*00a0*/  @P0 BRA `(.L_x_1) ;  /* 0x0000000000540947 */ /* 0x008fea0003800000 */
[----:B------:R-:W0:Y:S01]  /*00b0*/  LDC.64 R12, c[0x4][0x18] ;  /* 0x01000600ff0c7b82 */ /* 0x000e220000000a00 */
[----:B------:R-:W-:-:S07]  /*00c0*/  IMAD.MOV.U32 R3, RZ, RZ, 0x1 ;  /* 0x00000001ff037424 */ /* 0x000fce00078e00ff */
[----:B------:R-:W1:Y:S08]  /*00d0*/  LDC.64 R14, c[0x4][0x8] ;  /* 0x01000200ff0e7b82 */ /* 0x000e700000000a00 */
[----:B------:R-:W2:Y:S01]  /*00e0*/  LDC.64 R20, c[0x4][0x10] ;  /* 0x01000400ff147b82 */ /* 0x000ea20000000a00 */
[----:B0-----:R-:W3:Y:S04]  /*00f0*/  ATOMG.E.ADD.STRONG.GPU PT, R12, desc[UR36][R12.64], R3 ;  /* 0x800000030c0c79a8 */ /* 0x001ee800081ef124 */
[----:B-1----:R-:W4:Y:S04]  /*0100*/  LDG.E R22, desc[UR36][R14.64] ;  /* 0x000000240e167981 */ /* 0x002f28000c1e1900 */
[----:B--2---:R-:W4:Y:S01]  /*0110*/  LDG.E R23, desc[UR36][R20.64] ;  /* 0x0000002414177981 */ /* 0x004f22000c1e1900 */
[----:B------:R-:W0:Y:S01]  /*0120*/  S2UR UR5, SR_CgaCtaId ;  /* 0x00000000000579c3 */ /* 0x000e220000008800 */
[----:B------:R-:W-:-:S02]  /*0130*/  UMOV UR4, 0x400 ;  /* 0x0000040000047882 */ /* 0x000fc40000000000 */
[----:B0-----:R-:W-:-:S09]  /*0140*/  ULEA UR4, UR5, UR4, 0x18 ;  /* 0x0000000405047291 */ /* 0x001fd2000f8ec0ff */
[----:B---3--:R0:W-:Y:S01]  /*0150*/  STS [UR4+0x14], R12 ;  /* 0x0000140cff007988 */ /* 0x0081e20008000804 */
[----:B----4-:R-:W-:-:S03]  /*0160*/  ISETP.GE.AND P1, PT, R22, R23, PT ;  /* 0x000000171600720c */ /* 0x010fc60003f26270 */
[----:B------:R0:W-:Y:S10]  /*0170*/  STS.64 [UR4+0x18], R22 ;  /* 0x00001816ff007988 */ /* 0x0001f40008000a04 */
[----:B------:R-:W1:Y:S01]  /*0180*/  @!P1 LDC.64 R4, c[0x0][0x380] ;  /* 0x0000e000ff049b82 */ /* 0x000e620000000a00 */
[----:B------:R0:W-:Y:S04]  /*0190*/  @!P1 STS [UR4+0x10], R22 ;  /* 0x00001016ff009988 */ /* 0x0001e80008000804 */
[----:B------:R0:W-:Y:S03]  /*01a0*/  @P1 STS [UR4+0x10], R23 ;  /* 0x00001017ff001988 */ /* 0x0001e60008000804 */
[----:B------:R-:W1:Y:S08]  /*01b0*/  @!P1 LDC.64 R6, c[0x0][0x390] ;  /* 0x0000e400ff069b82 */ /* 0x000e700000000a00 */
[----:B------:R-:W2:Y:S08]  /*01c0*/  @P1 LDC.64 R8, c[0x0][0x388] ;  /* 0x0000e200ff081b82 */ /* 0x000eb00000000a00 */
[----:B------:R-:W2:Y:S01]  /*01d0*/  @P1 LDC.64 R10, c[0x0][0x398] ;  /* 0x0000e600ff0a1b82 */ /* 0x000ea20000000a00 */
[----:B-1----:R0:W-:Y:S04]  /*01e0*/  @!P1 STS.128 [UR4], R4 ;  /* 0x00000004ff009988 */ /* 0x0021e80008000c04 */
[----:B--2---:R0:W-:Y:S02]  /*01f0*/  @P1 STS.128 [UR4], R8 ;  /* 0x00000008ff001988 */ /* 0x0041e40008000c04 */
.L_x_1:
[----:B------:R-:W-:Y:S05]  /*0200*/  BSYNC.RECONVERGENT B0 ;  /* 0x0000000000007941 */ /* 0x000fea0003800200 */
.L_x_0:
[----:B------:R-:W1:Y:S08]  /*0210*/  S2UR UR5, SR_CgaCtaId ;  /* 0x00000000000579c3 */ /* 0x000e700000008800 */
[----:B------:R-:W-:Y:S06]  /*0220*/  BAR.SYNC.DEFER_BLOCKING 0x0 ;  /* 0x0000000000007b1d */ /* 0x000fec0000010000 */
[----:B------:R-:W-:-:S02]  /*0230*/  UMOV UR4, 0x400 ;  /* 0x0000040000047882 */ /* 0x000fc40000000000 */
[----:B0-----:R-:W-:Y:S01]  /*0240*/  MOV R6, UR4 ;  /* 0x0000000400067c02 */ /* 0x001fe20008000f00 */
[----:B-1----:R-:W-:-:S05]  /*0250*/  IMAD.U32 R21, RZ, RZ, UR5 ;  /* 0x00000005ff157e24 */ /* 0x002fca000f8e00ff */
[----:B------:R-:W-:-:S05]  /*0260*/  LEA R0, R21, R6, 0x18 ;  /* 0x0000000615007211 */ /* 0x000fca00078ec0ff */
[----:B------:R-:W0:Y:S02]  /*0270*/  LDS R3, [R0+0x14] ;  /* 0x0000140000037984 */ /* 0x000e240000000800 */
[----:B0-----:R-:W-:-:S13]  /*0280*/  ISETP.GT.AND P1, PT, R3, RZ, PT ;  /* 0x000000ff0300720c */ /* 0x001fda0003f24270 */
[----:B------:R-:W-:Y:S05]  /*0290*/  @P1 EXIT ;  /* 0x000000000000194d */ /* 0x000fea0003800000 */
[----:B------:R-:W-:-:S05]  /*02a0*/  VIADD R4, R6, 0x120 ;  /* 0x0000012006047836 */ /* 0x000fca0000000000 */
[----:B------:R-:W-:-:S05]  /*02b0*/  LEA R17, R21, R4, 0x18 ;  /* 0x0000000415117211 */ /* 0x000fca00078ec0ff */
[----:B------:R-:W-:Y:S01]  /*02c0*/  IMAD R17, R18, 0x4, R17 ;  /* 0x0000000412117824 */ /* 0x000fe200078e0211 */
[----:B------:R-:W-:Y:S06]  /*02d0*/  @P0 BRA `(.L_x_2) ;  /* 0x0000000800e00947 */ /* 0x000fec0003800000 */
[----:B------:R-:W0:Y:S01]  /*02e0*/  LDS R0, [R0+0x18] ;  /* 0x0000180000007984 */ /* 0x000e220000000800 */
[----:B------:R-:W-:Y:S01]  /*02f0*/  MOV R19, 0x0 ;  /* 0x0000000000137802 */ /* 0x000fe20000000f00 */
[----:B------:R-:W1:Y:S01]  /*0300*/  LDCU.64 UR4, c[0x4][0x20] ;  /* 0x01000400ff0477ac */ /* 0x000e620008000a00 */
[----:B------:R-:W-:Y:S02]  /*0310*/  IMAD.MOV.U32 R6, RZ, RZ, R16 ;  /* 0x000000ffff067224 */ /* 0x000fe400078e0010 */
[----:B------:R2:W3:Y:S01]  /*0320*/  LDC.64 R8, c[0x4][R19] ;  /* 0x0100000013087b82 */ /* 0x0004e20000000a00 */
[----:B------:R-:W-:Y:S01]  /*0330*/  IMAD.MOV.U32 R7, RZ, RZ, R2 ;  /* 0x000000ffff077224 */ /* 0x000fe200078e0002 */
[----:B-1----:R-:W-:Y:S01]  /*0340*/  MOV R4, UR4 ;  /* 0x0000000400047c02 */ /* 0x002fe20008000f00 */
[----:B------:R-:W-:Y:S01]  /*0350*/  IMAD.U32 R5, RZ, RZ, UR5 ;  /* 0x00000005ff057e24 */ /* 0x000fe2000f8e00ff */
[----:B0-----:R2:W-:Y:S06]  /*0360*/  STL [R1], R0 ;  /* 0x0000000001007387 */ /* 0x0015ec0000100800 */
[----:B------:R-:W-:-:S07]  /*0370*/  LEPC R20, `(.L_x_3) ;  /* 0x000000001014794e */ /* 0x000fce0000000000 */
[----:B--23--:R-:W-:Y:S05]  /*0380*/  CALL.ABS.NOINC R8 ;  /* 0x0000000008007343 */ /* 0x00cfea0003c00000 */
.L_x_3:
[----:B------:R-:W0:Y:S01]  /*0390*/  S2UR UR5, SR_CgaCtaId ;  /* 0x00000000000579c3 */ /* 0x000e220000008800 */
[----:B------:R-:W-:Y:S01]  /*03a0*/  UMOV UR4, 0x400 ;  /* 0x0000040000047882 */ /* 0x000fe20000000000 */
[----:B------:R-:W-:Y:S02]  /*03b0*/  IMAD.MOV.U32 R6, RZ, RZ, R16 ;  /* 0x000000ffff067224 */ /* 0x000fe400078e0010 */
[----:B------:R-:W-:-:S04]  /*03c0*/  IMAD.MOV.U32 R7, RZ, RZ, R2 ;  /* 0x000000ffff077224 */ /* 0x000fc800078e0002 */
[----:B------:R1:W2:Y:S01]  /*03d0*/  LDC.64 R8, c[0x4][R19] ;  /* 0x0100000013087b82 */ /* 0x0002a20000000a00 */
[----:B0-----:R-:W-:-:S09]  /*03e0*/  ULEA UR4, UR5, UR4, 0x18 ;  /* 0x0000000405047291 */ /* 0x001fd2000f8ec0ff */
[----:B------:R-:W0:Y:S02]  /*03f0*/  LDS R0, [UR4+0x1c] ;  /* 0x00001c04ff007984 */ /* 0x000e240008000800 */
[----:B------:R-:W3:Y:S02]  /*0400*/  LDCU.64 UR4, c[0x4][0x28] ;  /* 0x01000500ff0477ac */ /* 0x000ee40008000a00 */
[----:B---3--:R-:W-:Y:S01]  /*0410*/  MOV R4, UR4 ;  /* 0x0000000400047c02 */ /* 0x008fe20008000f00 */
[----:B------:R-:W-:Y:S01]  /*0420*/  IMAD.U32 R5, RZ, RZ, UR5 ;  /* 0x00000005ff057e24 */ /* 0x000fe2000f8e00ff */
[----:B0-2---:R1:W-:Y:S06]  /*0430*/  STL [R1], R0 ;  /* 0x0000000001007387 */ /* 0x0053ec0000100800 */
[----:B------:R-:W-:-:S07]  /*0440*/  LEPC R20, `(.L_x_4) ;  /* 0x000000001014794e */ /* 0x000fce0000000000 */
[----:B-1----:R-:W-:Y:S05]  /*0450*/  CALL.ABS.NOINC R8 ;  /* 0x0000000008007343 */ /* 0x002fea0003c00000 */
.L_x_4:
        /* <DEDUP_REMOVED lines=13> */
.L_x_5:
[----:B------:R0:W1:Y:S01]  /*0530*/  LDC.64 R8, c[0x4][R19] ;  /* 0x0100000013087b82 */ /* 0x0000620000000a00 */
[----:B------:R-:W2:Y:S01]  /*0540*/  LDCU.64 UR4, c[0x4][0x38] ;  /* 0x01000700ff0477ac */ /* 0x000ea20008000a00 */
[----:B------:R-:W-:Y:S02]  /*0550*/  CS2R R6, SRZ ;  /* 0x0000000000067805 */ /* 0x000fe4000001ff00 */
[----:B--2---:R-:W-:Y:S01]  /*0560*/  MOV R4, UR4 ;  /* 0x0000000400047c02 */ /* 0x004fe20008000f00 */
[----:B0-----:R-:W-:-:S07]  /*0570*/  IMAD.U32 R5, RZ, RZ, UR5 ;  /* 0x00000005ff057e24 */ /* 0x001fce000f8e00ff */
[----:B------:R-:W-:-:S07]  /*0580*/  LEPC R20, `(.L_x_6) ;  /* 0x000000001014794e */ /* 0x000fce0000000000 */
[----:B-1----:R-:W-:Y:S05]  /*0590*/  CALL.ABS.NOINC R8 ;  /* 0x0000000008007343 */ /* 0x002fea0003c00000 */
.L_x_6:
[----:B------:R-:W0:Y:S01]  /*05a0*/  S2UR UR5, SR_CgaCtaId ;  /* 0x00000000000579c3 */ /* 0x000e220000008800 */
[----:B------:R-:W-:-:S07]  /*05b0*/  UMOV UR4, 0x400 ;  /* 0x0000040000047882 */ /* 0x000fce0000000000 */
[----:B------:R-:W1:Y:S01]  /*05c0*/  LDC.64 R8, c[0x0][0x3a0] ;  /* 0x0000e800ff087b82 */ /* 0x000e620000000a00 */
[----:B0-----:R-:W-:-:S09]  /*05d0*/  ULEA UR4, UR5, UR4, 0x18 ;  /* 0x0000000405047291 */ /* 0x001fd2000f8ec0ff */
[----:B------:R-:W0:Y:S01]  /*05e0*/  LDS R0, [UR4+0x14] ;  /* 0x00001404ff007984 */ /* 0x000e220008000800 */
[----:B------:R2:W3:Y:S01]  /*05f0*/  LDC.64 R12, c[0x4][R19] ;  /* 0x01000000130c7b82 */ /* 0x0004e20000000a00 */
[----:B------:R-:W4:Y:S01]  /*0600*/  LDCU.64 UR4, c[0x4][0x40] ;  /* 0x01000800ff0477ac */ /* 0x000f220008000a00 */
[----:B0-----:R-:W-:-:S04]  /*0610*/  IMAD R3, R0, 0x7, RZ ;  /* 0x0000000700037824 */ /* 0x001fc800078e02ff */
[----:B-1----:R-:W-:-:S06]  /*0620*/  IMAD.WIDE R8, R3, 0x4, R8 ;  /* 0x0000000403087825 */ /* 0x002fcc00078e0208 */
[----:B------:R-:W5:Y:S01]  /*0630*/  LDG.E R8, desc[UR36][R8.64] ;  /* 0x0000002408087981 */ /* 0x000f62000c1e1900 */
[----:B----4-:R-:W-:Y:S01]  /*0640*/  IMAD.U32 R4, RZ, RZ, UR4 ;  /* 0x00000004ff047e24 */ /* 0x010fe2000f8e00ff */
[----:B------:R-:W-:Y:S01]  /*0650*/  MOV R6, R16 ;  /* 0x0000001000067202 */ /* 0x000fe20000000f00 */
[----:B------:R-:W-:Y:S02]  /*0660*/  IMAD.U32 R5, RZ, RZ, UR5 ;  /* 0x00000005ff057e24 */ /* 0x000fe4000f8e00ff */
[----:B------:R-:W-:Y:S01]  /*0670*/  IMAD.MOV.U32 R7, RZ, RZ, R2 ;  /* 0x000000ffff077224 */ /* 0x000fe200078e0002 */
[----:B-----5:R-:W0:Y:S02]  /*0680*/  F2F.F64.F32 R10, R8 ;  /* 0x00000008000a7310 */ /* 0x020e240000201800 */
[----:B0--3--:R2:W-:Y:S04]  /*0690*/  STL.64 [R1], R10 ;  /* 0x0000000a01007387 */ /* 0x0095e80000100a00 */
[----:B------:R-:W-:-:S07]  /*06a0*/  LEPC R20, `(.L_x_7) ;  /* 0x000000001014794e */ /* 0x000fce0000000000 */
[----:B--2---:R-:W-:Y:S05]  /*06b0*/  CALL.ABS.NOINC R12 ;  /* 0x000000000c007343 */ /* 0x004fea0003c00000 */
.L_x_7:
        /* <DEDUP_REMOVED lines=18> */
.L_x_8:
        /* <DEDUP_REMOVED lines=18> */
.L_x_9:
        /* <DEDUP_REMOVED lines=18> */
.L_x_10:
        /* <DEDUP_REMOVED lines=18> */
.L_x_11:
        /* <DEDUP_REMOVED lines=18> */
.L_x_12:
        /* <DEDUP_REMOVED lines=18> */
.L_x_13:
[----:B------:R0:W1:Y:S01]  /*0d80*/  LDC.64 R8, c[0x4][R19] ;  /* 0x0100000013087b82 */ /* 0x0000620000000a00 */
[----:B------:R-:W2:Y:S01]  /*0d90*/  LDCU.64 UR4, c[0x4][0x48] ;  /* 0x01000900ff0477ac */ /* 0x000ea20008000a00 */
[----:B------:R-:W-:Y:S01]  /*0da0*/  CS2R R6, SRZ ;  /* 0x0000000000067805 */ /* 0x000fe2000001ff00 */
[----:B--2---:R-:W-:Y:S02]  /*0db0*/  IMAD.U32 R4, RZ, RZ, UR4 ;  /* 0x00000004ff047e24 */ /* 0x004fe4000f8e00ff */
[----:B0-----:R-:W-:-:S07]  /*0dc0*/  IMAD.U32 R5, RZ, RZ, UR5 ;  /* 0x00000005ff057e24 */ /* 0x001fce000f8e00ff */
[----:B------:R-:W-:-:S07]  /*0dd0*/  LEPC R20, `(.L_x_14) ;  /* 0x000000001014794e */ /* 0x000fce0000000000 */
[----:B-1----:R-:W-:Y:S05]  /*0de0*/  CALL.ABS.NOINC R8 ;  /* 0x0000000008007343 */ /* 0x002fea0003c00000 */
.L_x_14:
[----:B------:R-:W0:Y:S01]  /*0df0*/  S2UR UR5, SR_CgaCtaId ;  /* 0x00000000000579c3 */ /* 0x000e220000008800 */
[----:B------:R-:W-:Y:S02]  /*0e00*/  UMOV UR4, 0x400 ;  /* 0x0000040000047882 */ /* 0x000fe40000000000 */
[----:B------:R-:W-:Y:S01]  /*0e10*/  MOV R6, UR4 ;  /* 0x0000000400067c02 */ /* 0x000fe20008000f00 */
[----:B0-----:R-:W-:-:S05]  /*0e20*/  IMAD.U32 R21, RZ, RZ, UR5 ;  /* 0x00000005ff157e24 */ /* 0x001fca000f8e00ff */
[----:B------:R-:W-:-:S05]  /*0e30*/  LEA R0, R21, R6, 0x18 ;  /* 0x0000000615007211 */ /* 0x000fca00078ec0ff */
[----:B------:R0:W1:Y:S01]  /*0e40*/  LDS R3, [R0+0x14] ;  /* 0x0000140000037984 */ /* 0x0000620000000800 */
[----:B------:R-:W-:Y:S05]  /*0e50*/  BRA `(.L_x_15) ;  /* 0x0000000000107947 */ /* 0x000fea0003800000 */
.L_x_2:
[----:B------:R-:W-:Y:S02]  /*0e60*/  ISETP.GT.U32.AND P0, PT, R18, 0x6, PT ;  /* 0x000000061200780c */ /* 0x000fe40003f04070 */
[----:B------:R-:W-:-:S04]  /*0e70*/  PLOP3.LUT P1, PT, PT, PT, PT, 0x8, 0x80 ;  /* 0x000000000080781c */ /* 0x000fc80003f2e170 */
[----:B------:R-:W-:-:S07]  /*0e80*/  P2R R19, PR, RZ, 0x2 ;  /* 0x00000002ff137803 */ /* 0x000fce0000000000 */
[----:B------:R-:W-:Y:S05]  /*0e90*/  @P0 BRA `(.L_x_16) ;  /* 0x00000000001c0947 */ /* 0x000fea0003800000 */
.L_x_15:
[----:B------:R-:W2:Y:S01]  /*0ea0*/  LDC.64 R4, c[0x0][0x3a0] ;  /* 0x0000e800ff047b82 */ /* 0x000ea20000000a00 */
[----:B-1----:R-:W-:-:S04]  /*0eb0*/  IMAD R3, R3, 0x7, R18 ;  /* 0x0000000703037824 */ /* 0x002fc800078e0212 */
[----:B--2---:R-:W-:-:S06]  /*0ec0*/  IMAD.WIDE R4, R3, 0x4, R4 ;  /* 0x0000000403047825 */ /* 0x004fcc00078e0204 */
[----:B------:R-:W2:Y:S01]  /*0ed0*/  LDG.E R4, desc[UR36][R4.64] ;  /* 0x0000002404047981 */ /* 0x000ea2000c1e1900 */
[----:B------:R-:W-:-:S04]  /*0ee0*/  PLOP3.LUT P0, PT, PT, PT, PT, 0x80, 0x8 ;  /* 0x000000000008781c */ /* 0x000fc80003f0f070 */
[----:B------:R-:W-:Y:S01]  /*0ef0*/  P2R R19, PR, RZ, 0x1 ;  /* 0x00000001ff137803 */ /* 0x000fe20000000000 */
[----:B--2---:R1:W-:Y:S08]  /*0f00*/  STS [R17], R4 ;  /* 0x0000000411007388 */ /* 0x0043f00000000800 */
.L_x_16:
[----:B------:R-:W-:Y:S05]  /*0f10*/  WARPSYNC.ALL ;  /* 0x0000000000007948 */ /* 0x000fea0003800000 */
[----:B------:R-:W-:Y:S01]  /*0f20*/  BAR.SYNC.DEFER_BLOCKING 0x0 ;  /* 0x0000000000007b1d */ /* 0x000fe20000010000 */
[C---:B-1----:R-:W-:Y:S01]  /*0f30*/  VIADD R4, R6.reuse, 0x20 ;  /* 0x0000002006047836 */ /* 0x042fe20000000000 */
[----:B------:R-:W-:Y:S01]  /*0f40*/  MOV R22, 0xffffffff ;  /* 0xffffffff00167802 */ /* 0x000fe20000000f00 */
[----:B------:R-:W-:Y:S02]  /*0f50*/  VIADD R6, R6, 0xa0 ;  /* 0x000000a006067836 */ /* 0x000fe40000000000 */
[----:B------:R-:W-:Y:S01]  /*0f60*/  IMAD.MOV.U32 R23, RZ, RZ, 0x7f7fffff ;  /* 0x7f7fffffff177424 */ /* 0x000fe200078e00ff */
[C---:B------:R-:W-:Y:S01]  /*0f70*/  LEA R5, R21.reuse, R4, 0x18 ;  /* 0x0000000415057211 */ /* 0x040fe200078ec0ff */
[----:B------:R-:W-:Y:S01]  /*0f80*/  BSSY.RECONVERGENT B0, `(.L_x_17) ;  /* 0x000002b000007945 */ /* 0x000fe20003800200 */
[----:B------:R-:W-:-:S03]  /*0f90*/  LEA R21, R21, R6, 0x18 ;  /* 0x0000000615157211 */ /* 0x000fc600078ec0ff */
[C---:B------:R-:W-:Y:S02]  /*0fa0*/  IMAD R20, R18.reuse, 0x4, R5 ;  /* 0x0000000412147824 */ /* 0x040fe400078e0205 */
[C---:B------:R-:W-:Y:S01]  /*0fb0*/  IMAD R21, R18.reuse, 0x4, R21 ;  /* 0x0000000412157824 */ /* 0x040fe200078e0215 */
[----:B------:R-:W1:Y:S02]  /*0fc0*/  LDS R3, [R0+0x10] ;  /* 0x0000100000037984 */ /* 0x000e640000000800 */
[----:B-1----:R-:W-:-:S13]  /*0fd0*/  ISETP.GE.AND P0, PT, R18, R3, PT ;  /* 0x000000031200720c */ /* 0x002fda0003f06270 */
[----:B------:R-:W-:Y:S05]  /*0fe0*/  @P0 BRA `(.L_x_18) ;  /* 0x0000000000900947 */ /* 0x000fea0003800000 */
[----:B------:R1:W2:Y:S01]  /*0ff0*/  LDS.128 R8, [R0+0x130] ;  /* 0x0001300000087984 */ /* 0x0002a20000000c00 */
[----:B------:R-:W3:Y:S01]  /*1000*/  LDC R25, c[0x0][0x360] ;  /* 0x0000d800ff197b82 */ /* 0x000ee20000000800 */
[----:B------:R-:W-:Y:S01]  /*1010*/  MOV R23, 0x7f7fffff ;  /* 0x7f7fffff00177802 */ /* 0x000fe20000000f00 */
[----:B------:R-:W-:Y:S01]  /*1020*/  IMAD.MOV.U32 R22, RZ, RZ, -0x1 ;  /* 0xffffffffff167424 */ /* 0x000fe200078e00ff */
[----:B------:R1:W4:Y:S01]  /*1030*/  LDS.64 R12, [R0] ;  /* 0x00000000000c7984 */ /* 0x0003220000000a00 */
[----:B------:R-:W-:-:S03]  /*1040*/  IMAD.MOV.U32 R24, RZ, RZ, R18 ;  /* 0x000000ffff187224 */ /* 0x000fc600078e0012 */
[----:B------:R1:W0:Y:S04]  /*1050*/  LDS.128 R4, [R0+0x120] ;  /* 0x0001200000047984 */ /* 0x0002280000000c00 */
.L_x_19:
[----:B------:R-:W-:-:S04]  /*1060*/  IMAD R15, R24, 0x7, RZ ;  /* 0x00000007180f7824 */ /* 0x000fc800078e02ff */
[----:B----4-:R-:W-:-:S05]  /*1070*/  IMAD.WIDE R14, R15, 0x4, R12 ;  /* 0x000000040f0e7825 */ /* 0x010fca00078e020c */
[----:B------:R-:W0:Y:S04]  /*1080*/  LD.E R27, desc[UR36][R14.64] ;  /* 0x000000240e1b7980 */ /* 0x000e28000c101900 */
[----:B------:R-:W4:Y:S04]  /*1090*/  LD.E R26, desc[UR36][R14.64+0x4] ;  /* 0x000004240e1a7980 */ /* 0x000f28000c101900 */
[----:B--2---:R-:W2:Y:S01]  /*10a0*/  LD.E R11, desc[UR36][R14.64+0x8] ;  /* 0x000008240e0b7980 */ /* 0x004ea2000c101900 */
[----:B01----:R-:W-:-:S04]  /*10b0*/  FADD R0, -R4, R27 ;  /* 0x0000001b04007221 */ /* 0x003fc80000000100 */
[----:B------:R-:W-:Y:S01]  /*10c0*/  FFMA R0, R0, R0, RZ ;  /* 0x0000000000007223 */ /* 0x000fe200000000ff */
[----:B----4-:R-:W-:Y:S01]  /*10d0*/  FADD R27, R26, -R5 ;  /* 0x800000051a1b7221 */ /* 0x010fe20000000000 */
[----:B--2---:R-:W-:-:S03]  /*10e0*/  FADD R26, R11, -R6 ;  /* 0x800000060b1a7221 */ /* 0x004fc60000000000 */
[----:B------:R-:W-:Y:S01]  /*10f0*/  FFMA R27, R27, R27, R0 ;  /* 0x0000001b1b1b7223 */ /* 0x000fe20000000000 */
[----:B------:R-:W2:Y:S04]  /*1100*/  LD.E R11, desc[UR36][R14.64+0x10] ;  /* 0x000010240e0b7980 */ /* 0x000ea8000c101900 */
[----:B------:R-:W4:Y:S01]  /*1110*/  LD.E R0, desc[UR36][R14.64+0xc] ;  /* 0x00000c240e007980 */ /* 0x000f22000c101900 */
[----:B------:R-:W-:-:S03]  /*1120*/  FFMA R28, R26, R26, R27 ;  /* 0x0000001a1a1c7223 */ /* 0x000fc6000000001b */
[----:B------:R-:W5:Y:S04]  /*1130*/  LD.E R26, desc[UR36][R14.64+0x14] ;  /* 0x000014240e1a7980 */ /* 0x000f68000c101900 */
[----:B------:R-:W3:Y:S01]  /*1140*/  LD.E R27, desc[UR36][R14.64+0x18] ;  /* 0x000018240e1b7980 */ /* 0x000ee2000c101900 */
[----:B--2---:R-:W-:Y:S01]  /*1150*/  FADD R11, -R8, R11 ;  /* 0x0000000b080b7221 */ /* 0x004fe20000000100 */
[----:B----4-:R-:W-:-:S04]  /*1160*/  FADD R29, R0, -R7 ;  /* 0x80000007001d7221 */ /* 0x010fc80000000000 */
[----:B------:R-:W-:Y:S01]  /*1170*/  FFMA R28, R29, R29, R28 ;  /* 0x0000001d1d1c7223 */ /* 0x000fe2000000001c */
[----:B-----5:R-:W-:-:S03]  /*1180*/  FADD R29, R26, -R9 ;  /* 0x800000091a1d7221 */ /* 0x020fc60000000000 */
[----:B------:R-:W-:Y:S01]  /*1190*/  FFMA R28, R11, R11, R28 ;  /* 0x0000000b0b1c7223 */ /* 0x000fe2000000001c */
[----:B---3--:R-:W-:-:S03]  /*11a0*/  FADD R27, R27, -R10 ;  /* 0x8000000a1b1b7221 */ /* 0x008fc60000000000 */
[----:B------:R-:W-:-:S04]  /*11b0*/  FFMA R28, R29, R29, R28 ;  /* 0x0000001d1d1c7223 */ /* 0x000fc8000000001c */
[----:B------:R-:W-:-:S05]  /*11c0*/  FFMA R28, R27, R27, R28 ;  /* 0x0000001b1b1c7223 */ /* 0x000fca000000001c */
[----:B------:R-:W-:-:S04]  /*11d0*/  FSETP.GEU.AND P0, PT, R28, R23, PT ;  /* 0x000000171c00720b */ /* 0x000fc80003f0e000 */
[----:B------:R-:W-:Y:S01]  /*11e0*/  SEL R22, R24, R22, !P0 ;  /* 0x0000001618167207 */ /* 0x000fe20004000000 */
[----:B------:R-:W-:-:S05]  /*11f0*/  IMAD.IADD R24, R25, 0x1, R24 ;  /* 0x0000000119187824 */ /* 0x000fca00078e0218 */
[----:B------:R-:W-:Y:S02]  /*1200*/  ISETP.GE.AND P1, PT, R24, R3, PT ;  /* 0x000000031800720c */ /* 0x000fe40003f26270 */
[----:B------:R-:W-:-:S11]  /*1210*/  FSEL R23, R28, R23, !P0 ;  /* 0x000000171c177208 */ /* 0x000fd60004000000 */
[----:B------:R-:W-:Y:S05]  /*1220*/  @!P1 BRA `(.L_x_19) ;  /* 0xfffffffc008c9947 */ /* 0x000fea000383ffff */
.L_x_18:
[----:B------:R-:W-:Y:S05]  /*1230*/  BSYNC.RECONVERGENT B0 ;  /* 0x0000000000007941 */ /* 0x000fea0003800200 */
.L_x_17:
[----:B------:R-:W1:Y:S01]  /*1240*/  LDCU UR38, c[0x0][0x360] ;  /* 0x00006c00ff2677ac */ /* 0x000e620008000800 */
[----:B------:R2:W-:Y:S04]  /*1250*/  STS [R20], R23 ;  /* 0x0000001714007388 */ /* 0x0005e80000000800 */
[----:B------:R2:W-:Y:S01]  /*1260*/  STS [R21], R22 ;  /* 0x0000001615007388 */ /* 0x0005e20000000800 */
[----:B-1----:R-:W-:Y:S01]  /*1270*/  UISETP.GE.U32.AND UP0, UPT, UR38, 0x2, UPT ;  /* 0x000000022600788c */ /* 0x002fe2000bf06070 */
[----:B------:R-:W-:Y:S08]  /*1280*/  BAR.SYNC.DEFER_BLOCKING 0x0 ;  /* 0x0000000000007b1d */ /* 0x000ff00000010000 */
[----:B--2---:R-:W-:Y:S05]  /*1290*/  BRA.U !UP0, `(.L_x_20) ;  /* 0x0000000108487547 */ /* 0x004fea000b800000 */
[----:B------:R-:W-:-:S07]  /*12a0*/  MOV R3, UR38 ;  /* 0x0000002600037c02 */ /* 0x000fce0008000f00 */
.L_x_23:
[--C-:B------:R-:W-:Y:S01]  /*12b0*/  IMAD.MOV.U32 R5, RZ, RZ, R3.reuse ;  /* 0x000000ffff057224 */ /* 0x100fe200078e0003 */
[----:B------:R-:W-:Y:S01]  /*12c0*/  SHF.R.U32.HI R3, RZ, 0x1, R3 ;  /* 0x00000001ff037819 */ /* 0x000fe20000011603 */
[----:B------:R-:W-:Y:S03]  /*12d0*/  BSSY.RECONVERGENT B0, `(.L_x_21) ;  /* 0x000000b000007945 */ /* 0x000fe60003800200 */
[----:B------:R-:W-:-:S13]  /*12e0*/  ISETP.GE.U32.AND P0, PT, R18, R3, PT ;  /* 0x000000031200720c */ /* 0x000fda0003f06070 */
[----:B-1----:R-:W-:Y:S05]  /*12f0*/  @P0 BRA `(.L_x_22) ;  /* 0x0000000000200947 */ /* 0x002fea0003800000 */
[----:B0-----:R-:W-:Y:S01]  /*1300*/  IMAD R0, R3, 0x4, R20 ;  /* 0x0000000403007824 */ /* 0x001fe200078e0214 */
[----:B------:R-:W-:Y:S04]  /*1310*/  LDS R4, [R20] ;  /* 0x0000000014047984 */ /* 0x000fe80000000800 */
[----:B------:R-:W0:Y:S02]  /*1320*/  LDS R7, [R0] ;  /* 0x0000000000077984 */ /* 0x000e240000000800 */
[----:B0-----:R-:W-:-:S13]  /*1330*/  FSETP.GEU.AND P0, PT, R7, R4, PT ;  /* 0x000000040700720b */ /* 0x001fda0003f0e000 */
[----:B------:R-:W-:Y:S01]  /*1340*/  @!P0 IMAD R4, R3, 0x4, R21 ;  /* 0x0000000403048824 */ /* 0x000fe200078e0215 */
[----:B------:R-:W-:Y:S05]  /*1350*/  @!P0 STS [R20], R7 ;  /* 0x0000000714008388 */ /* 0x000fea0000000800 */
[----:B------:R-:W0:Y:S04]  /*1360*/  @!P0 LDS R4, [R4] ;  /* 0x0000000004048984 */ /* 0x000e280000000800 */
[----:B0-----:R1:W-:Y:S02]  /*1370*/  @!P0 STS [R21], R4 ;  /* 0x0000000415008388 */ /* 0x0013e40000000800 */
.L_x_22:
[----:B------:R-:W-:Y:S05]  /*1380*/  BSYNC.RECONVERGENT B0 ;  /* 0x0000000000007941 */ /* 0x000fea0003800200 */
.L_x_21:
[----:B------:R-:W-:Y:S01]  /*1390*/  BAR.SYNC.DEFER_BLOCKING 0x0 ;  /* 0x0000000000007b1d */ /* 0x000fe20000010000 */
[----:B------:R-:W-:-:S13]  /*13a0*/  ISETP.GT.U32.AND P0, PT, R5, 0x3, PT ;  /* 0x000000030500780c */ /* 0x000fda0003f04070 */
[----:B------:R-:W-:Y:S05]  /*13b0*/  @P0 BRA `(.L_x_23) ;  /* 0xfffffffc00bc0947 */ /* 0x000fea000383ffff */
.L_x_20:
[----:B------:R-:W-:-:S13]  /*13c0*/  ISETP.NE.AND P0, PT, R18, RZ, PT ;  /* 0x000000ff1200720c */ /* 0x000fda0003f05270 */
[----:B------:R-:W-:Y:S05]  /*13d0*/  @P0 BRA `(.L_x_24) ;  /* 0x0000000000f00947 */ /* 0x000fea0003800000 */
[----:B------:R-:W2:Y:S01]  /*13e0*/  S2UR UR5, SR_CgaCtaId ;  /* 0x00000000000579c3 */ /* 0x000ea20000008800 */
[----:B------:R-:W-:Y:S02]  /*13f0*/  UMOV UR4, 0x400 ;  /* 0x0000040000047882 */ /* 0x000fe40000000000 */
[----:B--2---:R-:W-:-:S09]  /*1400*/  ULEA UR4, UR5, UR4, 0x18 ;  /* 0x0000000405047291 */ /* 0x004fd2000f8ec0ff */
[----:B0-----:R-:W1:Y:S02]  /*1410*/  LDS R0, [UR4+0x20] ;  /* 0x00002004ff007984 */ /* 0x001e640008000800 */
[----:B-1----:R-:W-:Y:S01]  /*1420*/  IADD3 R4, PT, PT, R0, -0xd000000, RZ ;  /* 0xf300000000047810 */ /* 0x002fe20007ffe0ff */
[----:B------:R0:W1:Y:S03]  /*1430*/  MUFU.RSQ R3, R0 ;  /* 0x0000000000037308 */ /* 0x0000660000001400 */
[----:B------:R-:W-:-:S13]  /*1440*/  ISETP.GT.U32.AND P0, PT, R4, 0x727fffff, PT ;  /* 0x727fffff0400780c */ /* 0x000fda0003f04070 */
[----:B0-----:R-:W-:Y:S05]  /*1450*/  @!P0 BRA `(.L_x_25) ;  /* 0x00000000000c8947 */ /* 0x001fea0003800000 */
[----:B------:R-:W-:-:S07]  /*1460*/  MOV R6, 0x1480 ;  /* 0x0000148000067802 */ /* 0x000fce0000000f00 */
[----:B-1----:R-:W-:Y:S05]  /*1470*/  CALL.REL.NOINC `($__internal_1_$__cuda_sm20_sqrt_rn_f32_slowpath) ;  /* 0x0000001000fc7944 */ /* 0x002fea0003c00000 */
[----:B------:R-:W-:Y:S05]  /*1480*/  BRA `(.L_x_26) ;  /* 0x0000000000107947 */ /* 0x000fea0003800000 */
.L_x_25:
[----:B-1----:R-:W-:Y:S01]  /*1490*/  FMUL.FTZ R5, R0, R3 ;  /* 0x0000000300057220 */ /* 0x002fe20000410000 */
[----:B------:R-:W-:-:S03]  /*14a0*/  FMUL.FTZ R3, R3, 0.5 ;  /* 0x3f00000003037820 */ /* 0x000fc60000410000 */
[----:B------:R-:W-:-:S04]  /*14b0*/  FFMA R0, -R5, R5, R0 ;  /* 0x0000000505007223 */ /* 0x000fc80000000100 */
[----:B------:R-:W-:-:S07]  /*14c0*/  FFMA R3, R0, R3, R5 ;  /* 0x0000000300037223 */ /* 0x000fce0000000005 */
.L_x_26:
[----:B------:R-:W0:Y:S01]  /*14d0*/  MUFU.RCP64H R7, 0.019999995827674865723 ;  /* 0x3f947ae100077908 */ /* 0x000e220000001800 */
[----:B------:R-:W-:Y:S01]  /*14e0*/  IMAD.MOV.U32 R4, RZ, RZ, 0x47ae147b ;  /* 0x47ae147bff047424 */ /* 0x000fe200078e00ff */
[----:B------:R-:W1:Y:S01]  /*14f0*/  S2UR UR5, SR_CgaCtaId ;  /* 0x00000000000579c3 */ /* 0x000e620000008800 */
[----:B------:R-:W-:Y:S01]  /*1500*/  IMAD.MOV.U32 R5, RZ, RZ, 0x3f947ae1 ;  /* 0x3f947ae1ff057424 */ /* 0x000fe200078e00ff */
[----:B------:R-:W-:Y:S01]  /*1510*/  UMOV UR4, 0x400 ;  /* 0x0000040000047882 */ /* 0x000fe20000000000 */
[----:B------:R-:W-:Y:S01]  /*1520*/  IMAD.MOV.U32 R6, RZ, RZ, 0x1 ;  /* 0x00000001ff067424 */ /* 0x000fe200078e00ff */
[----:B------:R-:W-:Y:S05]  /*1530*/  BSSY.RECONVERGENT B0, `(.L_x_27) ;  /* 0x0000014000007945 */ /* 0x000fea0003800200 */
[----:B0-----:R-:W-:-:S08]  /*1540*/  DFMA R8, R6, -R4, 1 ;  /* 0x3ff000000608742b */ /* 0x001fd00000000804 */
[----:B------:R-:W-:Y:S01]  /*1550*/  DFMA R8, R8, R8, R8 ;  /* 0x000000080808722b */ /* 0x000fe20000000008 */
[----:B-1----:R-:W-:-:S07]  /*1560*/  ULEA UR4, UR5, UR4, 0x18 ;  /* 0x0000000405047291 */ /* 0x002fce000f8ec0ff */
[----:B------:R-:W-:Y:S02]  /*1570*/  DFMA R6, R6, R8, R6 ;  /* 0x000000080606722b */ /* 0x000fe40000000006 */
[----:B------:R-:W0:Y:S01]  /*1580*/  F2F.F64.F32 R8, R3 ;  /* 0x0000000300087310 */ /* 0x000e220000201800 */
[----:B------:R-:W1:Y:S04]  /*1590*/  LDS R0, [UR4+0xa0] ;  /* 0x0000a004ff007984 */ /* 0x000e680008000800 */
[----:B------:R2:W-:Y:S01]  /*15a0*/  STS [UR4+0x178], R3 ;  /* 0x00017803ff007988 */ /* 0x0005e20008000804 */
[----:B------:R-:W-:-:S08]  /*15b0*/  DFMA R10, R6, -R4, 1 ;  /* 0x3ff00000060a742b */ /* 0x000fd00000000804 */
[----:B------:R-:W-:Y:S01]  /*15c0*/  DFMA R10, R6, R10, R6 ;  /* 0x0000000a060a722b */ /* 0x000fe20000000006 */
[----:B0-----:R-:W-:-:S07]  /*15d0*/  FSETP.GEU.AND P1, PT, |R9|, 6.5827683646048100446e-37, PT ;  /* 0x036000000900780b */ /* 0x001fce0003f2e200 */
[----:B------:R-:W-:-:S08]  /*15e0*/  DMUL R6, R8, R10 ;  /* 0x0000000a08067228 */ /* 0x000fd00000000000 */
[----:B------:R-:W-:-:S08]  /*15f0*/  DFMA R4, R6, -R4, R8 ;  /* 0x800000040604722b */ /* 0x000fd00000000008 */
[----:B------:R-:W-:Y:S01]  /*1600*/  DFMA R4, R10, R4, R6 ;  /* 0x000000040a04722b */ /* 0x000fe20000000006 */
[----:B-1----:R2:W-:Y:S09]  /*1610*/  STS [UR4+0x174], R0 ;  /* 0x00017400ff007988 */ /* 0x0025f20008000804 */
[----:B------:R-:W-:-:S05]  /*1620*/  FFMA R6, RZ, 1.1599999666213989258, R5 ;  /* 0x3f947ae1ff067823 */ /* 0x000fca0000000005 */
[----:B------:R-:W-:-:S13]  /*1630*/  FSETP.GT.AND P0, PT, |R6|, 1.469367938527859385e-39, PT ;  /* 0x001000000600780b */ /* 0x000fda0003f04200 */
[----:B--2---:R-:W-:Y:S05]  /*1640*/  @P0 BRA P1, `(.L_x_28) ;  /* 0x0000000000080947 */ /* 0x004fea0000800000 */
[----:B------:R-:W-:-:S07]  /*1650*/  MOV R22, 0x1670 ;  /* 0x0000167000167802 */ /* 0x000fce0000000f00 */
[----:B------:R-:W-:Y:S05]  /*1660*/  CALL.REL.NOINC `($__internal_0_$__cuda_sm20_div_rn_f64_full) ;  /* 0x0000000c00407944 */ /* 0x000fea0003c00000 */
.L_x_28:
[----:B------:R-:W-:Y:S05]  /*1670*/  BSYNC.RECONVERGENT B0 ;  /* 0x0000000000007941 */ /* 0x000fea0003800200 */
.L_x_27:
[----:B------:R-:W0:Y:S01]  /*1680*/  S2UR UR5, SR_CgaCtaId ;  /* 0x00000000000579c3 */ /* 0x000e220000008800 */
[----:B------:R-:W1:Y:S01]  /*1690*/  F2I.F64.TRUNC R10, R4 ;  /* 0x00000004000a7311 */ /* 0x000e62000030d100 */
[----:B------:R-:W-:Y:S01]  /*16a0*/  UMOV UR4, 0x400 ;  /* 0x0000040000047882 */ /* 0x000fe20000000000 */
[----:B------:R-:W-:Y:S01]  /*16b0*/  MOV R3, 0x0 ;  /* 0x0000000000037802 */ /* 0x000fe20000000f00 */
[----:B------:R2:W-:Y:S01]  /*16c0*/  STL.64 [R1+0x8], R8 ;  /* 0x0000080801007387 */ /* 0x0005e20000100a00 */
[----:B------:R-:W3:Y:S01]  /*16d0*/  LDCU.64 UR6, c[0x4][0x50] ;  /* 0x01000a00ff0677ac */ /* 0x000ee20008000a00 */
[----:B------:R-:W-:Y:S02]  /*16e0*/  IMAD.MOV.U32 R6, RZ, RZ, R16 ;  /* 0x000000ffff067224 */ /* 0x000fe400078e0010 */
[----:B------:R2:W-:Y:S01]  /*16f0*/  STL [R1], R0 ;  /* 0x0000000001007387 */ /* 0x0005e20000100800 */
[----:B------:R2:W4:Y:S01]  /*1700*/  LDC.64 R12, c[0x4][R3] ;  /* 0x01000000030c7b82 */ /* 0x0005220000000a00 */
[----:B------:R-:W-:Y:S01]  /*1710*/  IMAD.MOV.U32 R7, RZ, RZ, R2 ;  /* 0x000000ffff077224 */ /* 0x000fe200078e0002 */
[----:B-1----:R-:W-:-:S05]  /*1720*/  VIMNMX R10, PT, PT, R10, 0x20, PT ;  /* 0x000000200a0a7848 */ /* 0x002fca0003fe0100 */
[----:B------:R2:W-:Y:S01]  /*1730*/  STL [R1+0x10], R10 ;  /* 0x0000100a01007387 */ /* 0x0005e20000100800 */
[----:B---3--:R-:W-:Y:S01]  /*1740*/  MOV R4, UR6 ;  /* 0x0000000600047c02 */ /* 0x008fe20008000f00 */
[----:B0-----:R-:W-:Y:S01]  /*1750*/  ULEA UR4, UR5, UR4, 0x18 ;  /* 0x0000000405047291 */ /* 0x001fe2000f8ec0ff */
[----:B------:R-:W-:-:S08]  /*1760*/  IMAD.U32 R5, RZ, RZ, UR7 ;  /* 0x00000007ff057e24 */ /* 0x000fd0000f8e00ff */
[----:B------:R2:W-:Y:S03]  /*1770*/  STS [UR4+0x4fc], R10 ;  /* 0x0004fc0aff007988 */ /* 0x0005e60008000804 */
[----:B------:R-:W-:-:S07]  /*1780*/  LEPC R20, `(.L_x_24) ;  /* 0x000000001014794e */ /* 0x000fce0000000000 */
[----:B--2-4-:R-:W-:Y:S05]  /*1790*/  CALL.ABS.NOINC R12 ;  /* 0x000000000c007343 */ /* 0x014fea0003c00000 */
.L_x_24:
[----:B------:R-:W-:Y:S01]  /*17a0*/  ISETP.NE.AND P6, PT, R19, RZ, PT ;  /* 0x000000ff1300720c */ /* 0x000fe20003fc5270 */
[----:B------:R-:W-:Y:S05]  /*17b0*/  WARPSYNC.ALL ;  /* 0x0000000000007948 */ /* 0x000fea0003800000 */
[----:B------:R-:W-:Y:S06]  /*17c0*/  BAR.SYNC.DEFER_BLOCKING 0x0 ;  /* 0x0000000000007b1d */ /* 0x000fec0000010000 */
[----:B------:R-:W-:Y:S04]  /*17d0*/  BSSY.RECONVERGENT B0, `(.L_x_29) ;  /* 0x0000029000007945 */ /* 0x000fe80003800200 */
[----:B------:R-:W-:Y:S05]  /*17e0*/  @!P6 BRA `(.L_x_30) ;  /* 0x00000000009ce947 */ /* 0x000fea0003800000 */
[----:B------:R-:W2:Y:S01]  /*17f0*/  S2UR UR5, SR_CgaCtaId ;  /* 0x00000000000579c3 */ /* 0x000ea20000008800 */
[----:B------:R-:W-:Y:S02]  /*1800*/  UMOV UR4, 0x400 ;  /* 0x0000040000047882 */ /* 0x000fe40000000000 */
[----:B--2---:R-:W-:-:S09]  /*1810*/  ULEA UR6, UR5, UR4, 0x18 ;  /* 0x0000000405067291 */ /* 0x004fd2000f8ec0ff */
[----:B------:R-:W2:Y:S04]  /*1820*/  LDS R3, [UR6+0x174] ;  /* 0x00017406ff037984 */ /* 0x000ea80008000800 */
[----:B-1----:R-:W1:Y:S01]  /*1830*/  LDS.64 R4, [UR6] ;  /* 0x00000006ff047984 */ /* 0x002e620008000a00 */
[----:B--2---:R-:W-:-:S04]  /*1840*/  IMAD R3, R3, 0x7, R18 ;  /* 0x0000000703037824 */ /* 0x004fc800078e0212 */
[----:B-1----:R-:W-:-:S06]  /*1850*/  IMAD.WIDE R4, R3, 0x4, R4 ;  /* 0x0000000403047825 */ /* 0x002fcc00078e0204 */
[----:B------:R-:W2:Y:S01]  /*1860*/  LD.E R4, desc[UR36][R4.64] ;  /* 0x0000002404047980 */ /* 0x000ea2000c101900 */
[----:B------:R-:W-:Y:S01]  /*1870*/  UIADD3 UR4, UPT, UPT, UR4, 0x13c, URZ ;  /* 0x0000013c04047890 */ /* 0x000fe2000fffe0ff */
[----:B------:R-:W-:Y:S03]  /*1880*/  BSSY.RECONVERGENT B1, `(.L_x_31) ;  /* 0x0000012000017945 */ /* 0x000fe60003800200 */
[----:B------:R-:W-:-:S06]  /*1890*/  ULEA UR4, UR5, UR4, 0x18 ;  /* 0x0000000405047291 */ /* 0x000fcc000f8ec0ff */
[----:B------:R-:W-:-:S05]  /*18a0*/  LEA R3, R18, UR4, 0x2 ;  /* 0x0000000412037c11 */ /* 0x000fca000f8e10ff */
[----:B--2---:R-:W-:Y:S04]  /*18b0*/  STS [R3], R4 ;  /* 0x0000000403007388 */ /* 0x004fe80000000800 */
[----:B------:R-:W1:Y:S04]  /*18c0*/  LDS R7, [UR6+0x178] ;  /* 0x00017806ff077984 */ /* 0x000e680008000800 */
[----:B------:R-:W0:Y:S01]  /*18d0*/  LDS R17, [R17] ;  /* 0x0000000011117984 */ /* 0x000e220000000800 */
[----:B-1----:R-:W1:Y:S01]  /*18e0*/  MUFU.RCP R6, R7 ;  /* 0x0000000700067308 */ /* 0x002e620000001000 */
[----:B0-----:R-:W-:-:S07]  /*18f0*/  FADD R0, -R4, R17 ;  /* 0x0000001104007221 */ /* 0x001fce0000000100 */
[----:B------:R-:W0:Y:S01]  /*1900*/  FCHK P0, R0, R7 ;  /* 0x0000000700007302 */ /* 0x000e220000000000 */
[----:B-1----:R-:W-:-:S04]  /*1910*/  FFMA R9, -R7, R6, 1 ;  /* 0x3f80000007097423 */ /* 0x002fc80000000106 */
[----:B------:R-:W-:-:S04]  /*1920*/  FFMA R9, R6, R9, R6 ;  /* 0x0000000906097223 */ /* 0x000fc80000000006 */
[----:B------:R-:W-:-:S04]  /*1930*/  FFMA R6, R0, R9, RZ ;  /* 0x0000000900067223 */ /* 0x000fc800000000ff */
[----:B------:R-:W-:-:S04]  /*1940*/  FFMA R5, -R7, R6, R0 ;  /* 0x0000000607057223 */ /* 0x000fc80000000100 */
[----:B------:R-:W-:Y:S01]  /*1950*/  FFMA R6, R9, R5, R6 ;  /* 0x0000000509067223 */ /* 0x000fe20000000006 */
[----:B0-----:R-:W-:Y:S06]  /*1960*/  @!P0 BRA `(.L_x_32) ;  /* 0x00000000000c8947 */ /* 0x001fec0003800000 */
[----:B------:R-:W-:-:S07]  /*1970*/  MOV R4, 0x1990 ;  /* 0x0000199000047802 */ /* 0x000fce0000000f00 */
[----:B------:R-:W-:Y:S05]  /*1980*/  CALL.REL.NOINC `($__internal_2_$__cuda_sm3x_div_rn_noftz_f32_slowpath) ;  /* 0x0000001000147944 */ /* 0x000fea0003c00000 */
[----:B------:R-:W-:-:S07]  /*1990*/  MOV R6, R0 ;  /* 0x0000000000067202 */ /* 0x000fce0000000f00 */
.L_x_32:
[----:B------:R-:W-:Y:S05]  /*19a0*/  BSYNC.RECONVERGENT B1 ;  /* 0x0000000000017941 */ /* 0x000fea0003800200 */
.L_x_31:
[----:B------:R-:W0:Y:S01]  /*19b0*/  F2F.F64.F32 R4, R6 ;  /* 0x0000000600047310 */ /* 0x000e220000201800 */
[----:B------:R-:W1:Y:S01]  /*19c0*/  S2UR UR5, SR_CgaCtaId ;  /* 0x00000000000579c3 */ /* 0x000e620000008800 */
[----:B------:R-:W-:Y:S01]  /*19d0*/  UMOV UR6, 0x47ae147b ;  /* 0x47ae147b00067882 */ /* 0x000fe20000000000 */
[----:B------:R-:W-:Y:S01]  /*19e0*/  UMOV UR7, 0x3f947ae1 ;  /* 0x3f947ae100077882 */ /* 0x000fe20000000000 */
[----:B------:R-:W-:Y:S02]  /*19f0*/  UMOV UR4, 0x400 ;  /* 0x0000040000047882 */ /* 0x000fe40000000000 */
[----:B------:R-:W-:Y:S01]  /*1a00*/  UIADD3 UR4, UPT, UPT, UR4, 0x158, URZ ;  /* 0x0000015804047890 */ /* 0x000fe2000fffe0ff */
[----:B0-----:R-:W-:-:S10]  /*1a10*/  DMUL R4, R4, UR6 ;  /* 0x0000000604047c28 */ /* 0x001fd40008000000 */
[----:B------:R-:W0:Y:S01]  /*1a20*/  F2F.F32.F64 R4, R4 ;  /* 0x0000000400047310 */ /* 0x000e220000301000 */
[----:B-1----:R-:W-:-:S06]  /*1a30*/  ULEA UR4, UR5, UR4, 0x18 ;  /* 0x0000000405047291 */ /* 0x002fcc000f8ec0ff */
[----:B------:R-:W-:-:S05]  /*1a40*/  LEA R3, R18, UR4, 0x2 ;  /* 0x0000000412037c11 */ /* 0x000fca000f8e10ff */
[----:B0-----:R2:W-:Y:S02]  /*1a50*/  STS [R3], R4 ;  /* 0x0000000403007388 */ /* 0x0015e40000000800 */
.L_x_30:
[----:B------:R-:W-:Y:S05]  /*1a60*/  BSYNC.RECONVERGENT B0 ;  /* 0x0000000000007941 */ /* 0x000fea0003800200 */
.L_x_29:
[----:B------:R-:W3:Y:S01]  /*1a70*/  S2R R19, SR_CgaCtaId ;  /* 0x0000000000137919 */ /* 0x000ee20000008800 */
[----:B------:R-:W-:Y:S01]  /*1a80*/  MOV R8, 0x400 ;  /* 0x0000040000087802 */ /* 0x000fe20000000f00 */
[----:B------:R-:W-:Y:S01]  /*1a90*/  BSSY.RECONVERGENT B0, `(.L_x_33) ;  /* 0x000001e000007945 */ /* 0x000fe20003800200 */
[----:B------:R-:W-:Y:S02]  /*1aa0*/  BAR.SYNC.DEFER_BLOCKING 0x0 ;  /* 0x0000000000007b1d */ /* 0x000fe40000010000 */
[----:B---3--:R-:W-:-:S05]  /*1ab0*/  LEA R10, R19, R8, 0x18 ;  /* 0x00000008130a7211 */ /* 0x008fca00078ec0ff */
[----:B0-----:R-:W2:Y:S02]  /*1ac0*/  LDS R0, [R10+0x4fc] ;  /* 0x0004fc000a007984 */ /* 0x001ea40000000800 */
[----:B--2---:R-:W-:-:S05]  /*1ad0*/  IMAD R3, R0, 0x7, RZ ;  /* 0x0000000700037824 */ /* 0x004fca00078e02ff */
[----:B------:R-:W-:-:S13]  /*1ae0*/  ISETP.GE.AND P0, PT, R18, R3, PT ;  /* 0x000000031200720c */ /* 0x000fda0003f06270 */
[----:B------:R-:W-:Y:S05]  /*1af0*/  @P0 BRA `(.L_x_34) ;  /* 0x00000000005c0947 */ /* 0x000fea0003800000 */
[C---:B-1----:R-:W-:Y:S01]  /*1b00*/  VIADD R4, R8.reuse, 0x13c ;  /* 0x0000013c08047836 */ /* 0x042fe20000000000 */
[----:B------:R-:W-:Y:S01]  /*1b10*/  MOV R5, R18 ;  /* 0x0000001200057202 */ /* 0x000fe20000000f00 */
[C---:B------:R-:W-:Y:S02]  /*1b20*/  VIADD R6, R8.reuse, 0x158 ;  /* 0x0000015808067836 */ /* 0x040fe40000000000 */
[----:B------:R-:W-:Y:S01]  /*1b30*/  VIADD R0, R8, 0x17c ;  /* 0x0000017c08007836 */ /* 0x000fe20000000000 */
[C---:B------:R-:W-:Y:S02]  /*1b40*/  LEA R11, R19.reuse, R4, 0x18 ;  /* 0x00000004130b7211 */ /* 0x040fe400078ec0ff */
[C---:B------:R-:W-:Y:S02]  /*1b50*/  LEA R13, R19.reuse, R6, 0x18 ;  /* 0x00000006130d7211 */ /* 0x040fe400078ec0ff */
[----:B------:R-:W-:-:S07]  /*1b60*/  LEA R0, R19, R0, 0x18 ;  /* 0x0000000013007211 */ /* 0x000fce00078ec0ff */
.L_x_35:
[----:B0-----:R-:W-:Y:S01]  /*1b70*/  IMAD.MOV.U32 R4, RZ, RZ, RZ ;  /* 0x000000ffff047224 */ /* 0x001fe200078e00ff */
[----:B------:R-:W-:-:S03]  /*1b80*/  LEA R9, R5, R0, 0x2 ;  /* 0x0000000005097211 */ /* 0x000fc600078e10ff */
[----:B------:R-:W-:-:S05]  /*1b90*/  IMAD.HI R4, R5, -0x6db6db6d, R4 ;  /* 0x9249249305047827 */ /* 0x000fca00078e0204 */
[----:B------:R-:W-:-:S04]  /*1ba0*/  SHF.R.U32.HI R7, RZ, 0x1f, R4 ;  /* 0x0000001fff077819 */ /* 0x000fc80000011604 */
[----:B------:R-:W-:-:S05]  /*1bb0*/  LEA.HI.SX32 R4, R4, R7, 0x1e ;  /* 0x0000000704047211 */ /* 0x000fca00078ff2ff */
[----:B------:R-:W-:Y:S01]  /*1bc0*/  IMAD R6, R4, -0x7, R5 ;  /* 0xfffffff904067824 */ /* 0x000fe200078e0205 */
[----:B------:R-:W-:Y:S01]  /*1bd0*/  I2FP.F32.S32 R4, R4 ;  /* 0x0000000400047245 */ /* 0x000fe20000201400 */
[----:B------:R-:W-:Y:S02]  /*1be0*/  VIADD R5, R5, UR38 ;  /* 0x0000002605057c36 */ /* 0x000fe40008000000 */
[C---:B------:R-:W-:Y:S02]  /*1bf0*/  IMAD R7, R6.reuse, 0x4, R11 ;  /* 0x0000000406077824 */ /* 0x040fe400078e020b */
[----:B------:R-:W-:Y:S01]  /*1c00*/  IMAD R6, R6, 0x4, R13 ;  /* 0x0000000406067824 */ /* 0x000fe200078e020d */
[----:B------:R-:W-:-:S03]  /*1c10*/  ISETP.GE.AND P0, PT, R5, R3, PT ;  /* 0x000000030500720c */ /* 0x000fc60003f06270 */
[----:B------:R-:W-:Y:S04]  /*1c20*/  LDS R7, [R7] ;  /* 0x0000000007077984 */ /* 0x000fe80000000800 */
[----:B------:R-:W0:Y:S02]  /*1c30*/  LDS R6, [R6] ;  /* 0x0000000006067984 */ /* 0x000e240000000800 */
[----:B0-----:R-:W-:-:S05]  /*1c40*/  FFMA R4, R6, R4, R7 ;  /* 0x0000000406047223 */ /* 0x001fca0000000007 */
[----:B------:R0:W-:Y:S01]  /*1c50*/  STS [R9], R4 ;  /* 0x0000000409007388 */ /* 0x0001e20000000800 */
[----:B------:R-:W-:Y:S05]  /*1c60*/  @!P0 BRA `(.L_x_35) ;  /* 0xfffffffc00c08947 */ /* 0x000fea000383ffff */
.L_x_34:
[----:B------:R-:W-:Y:S05]  /*1c70*/  BSYNC.RECONVERGENT B0 ;  /* 0x0000000000007941 */ /* 0x000fea0003800200 */
.L_x_33:
[----:B------:R-:W-:Y:S06]  /*1c80*/  BAR.SYNC.DEFER_BLOCKING 0x0 ;  /* 0x0000000000007b1d */ /* 0x000fec0000010000 */
[----:B------:R-:W2:Y:S02]  /*1c90*/  LDS R0, [R10+0x4fc] ;  /* 0x0004fc000a007984 */ /* 0x000ea40000000800 */
[----:B--2---:R-:W-:-:S04]  /*1ca0*/  ISETP.GE.AND P0, PT, R0, 0x1, PT ;  /* 0x000000010000780c */ /* 0x004fc80003f06270 */
[----:B------:R-:W-:-:S13]  /*1cb0*/  ISETP.NE.OR P0, PT, R18, RZ, !P0 ;  /* 0x000000ff1200720c */ /* 0x000fda0004705670 */
[----:B------:R-:W-:Y:S05]  /*1cc0*/  @P0 EXIT ;  /* 0x000000000000094d */ /* 0x000fea0003800000 */
[----:B------:R-:W-:Y:S02]  /*1cd0*/  VIADD R8, R8, 0x17c ;  /* 0x0000017c08087836 */ /* 0x000fe40000000000 */
[----:B------:R-:W-:-:S03]  /*1ce0*/  IMAD.MOV.U32 R22, RZ, RZ, RZ ;  /* 0x000000ffff167224 */ /* 0x000fc600078e00ff */
[----:B------:R-:W-:-:S07]  /*1cf0*/  LEA R19, R19, R8, 0x18 ;  /* 0x0000000813137211 */ /* 0x000fce00078ec0ff */
.L_x_45:
[----:B------:R-:W-:Y:S01]  /*1d00*/  MOV R18, 0x0 ;  /* 0x0000000000127802 */ /* 0x000fe20000000f00 */
[----:B------:R2:W-:Y:S01]  /*1d10*/  STL [R1], R22 ;  /* 0x0000001601007387 */ /* 0x0005e20000100800 */
[----:B------:R-:W1:Y:S01]  /*1d20*/  LDCU.64 UR4, c[0x4][0x58] ;  /* 0x01000b00ff0477ac */ /* 0x000e620008000a00 */
[----:B------:R-:W-:Y:S01]  /*1d30*/  IMAD.MOV.U32 R6, RZ, RZ, R16 ;  /* 0x000000ffff067224 */ /* 0x000fe200078e0010 */
[----:B0-----:R2:W0:Y:S01]  /*1d40*/  LDC.64 R8, c[0x4][R18] ;  /* 0x0100000012087b82 */ /* 0x0014220000000a00 */
[----:B------:R-:W-:Y:S01]  /*1d50*/  IMAD.MOV.U32 R7, RZ, RZ, R2 ;  /* 0x000000ffff077224 */ /* 0x000fe200078e0002 */
[----:B-1----:R-:W-:Y:S01]  /*1d60*/  MOV R4, UR4 ;  /* 0x0000000400047c02 */ /* 0x002fe20008000f00 */
[----:B--2---:R-:W-:-:S07]  /*1d70*/  IMAD.U32 R5, RZ, RZ, UR5 ;  /* 0x00000005ff057e24 */ /* 0x004fce000f8e00ff */
[----:B------:R-:W-:-:S07]  /*1d80*/  LEPC R20, `(.L_x_36) ;  /* 0x000000001014794e */ /* 0x000fce0000000000 */
[----:B0-----:R-:W-:Y:S05]  /*1d90*/  CALL.ABS.NOINC R8 ;  /* 0x0000000008007343 */ /* 0x001fea0003c00000 */
.L_x_36:
[----:B------:R-:W-:Y:S01]  /*1da0*/  IMAD R17, R22, 0x1c, R19 ;  /* 0x0000001c16117824 */ /* 0x000fe200078e0213 */
[----:B------:R0:W1:Y:S01]  /*1db0*/  LDC.64 R8, c[0x4][R18] ;  /* 0x0100000012087b82 */ /* 0x0000620000000a00 */
[----:B------:R-:W2:Y:S01]  /*1dc0*/  LDCU.64 UR4, c[0x4][0x40] ;  /* 0x01000800ff0477ac */ /* 0x000ea20008000a00 */
[----:B------:R-:W-:Y:S02]  /*1dd0*/  IMAD.MOV.U32 R6, RZ, RZ, R16 ;  /* 0x000000ffff067224 */ /* 0x000fe400078e0010 */
[----:B------:R-:W3:Y:S01]  /*1de0*/  LDS R0, [R17] ;  /* 0x0000000011007984 */ /* 0x000ee20000000800 */
[----:B------:R-:W-:Y:S01]  /*1df0*/  IMAD.MOV.U32 R7, RZ, RZ, R2 ;  /* 0x000000ffff077224 */ /* 0x000fe200078e0002 */
[----:B--2---:R-:W-:Y:S01]  /*1e00*/  MOV R4, UR4 ;  /* 0x0000000400047c02 */ /* 0x004fe20008000f00 */
[----:B------:R-:W-:Y:S01]  /*1e10*/  IMAD.U32 R5, RZ, RZ, UR5 ;  /* 0x00000005ff057e24 */ /* 0x000fe2000f8e00ff */
[----:B---3--:R-:W2:Y:S02]  /*1e20*/  F2F.F64.F32 R10, R0 ;  /* 0x00000000000a7310 */ /* 0x008ea40000201800 */
[----:B-12---:R0:W-:Y:S04]  /*1e30*/  STL.64 [R1], R10 ;  /* 0x0000000a01007387 */ /* 0x0061e80000100a00 */
[----:B------:R-:W-:-:S07]  /*1e40*/  LEPC R20, `(.L_x_37) ;  /* 0x000000001014794e */ /* 0x000fce0000000000 */
[----:B0-----:R-:W-:Y:S05]  /*1e50*/  CALL.ABS.NOINC R8 ;  /* 0x0000000008007343 */ /* 0x001fea0003c00000 */
.L_x_37:
[----:B------:R-:W0:Y:S01]  /*1e60*/  LDS R0, [R17+0x4] ;  /* 0x0000040011007984 */ /* 0x000e220000000800 */
[----:B------:R1:W2:Y:S01]  /*1e70*/  LDC.64 R8, c[0x4][R18] ;  /* 0x0100000012087b82 */ /* 0x0002a20000000a00 */
[----:B------:R-:W3:Y:S01]  /*1e80*/  LDCU.64 UR4, c[0x4][0x40] ;  /* 0x01000800ff0477ac */ /* 0x000ee20008000a00 */
[----:B------:R-:W-:Y:S02]  /*1e90*/  IMAD.MOV.U32 R6, RZ, RZ, R16 ;  /* 0x000000ffff067224 */ /* 0x000fe400078e0010 */
[----:B------:R-:W-:Y:S01]  /*1ea0*/  IMAD.MOV.U32 R7, RZ, RZ, R2 ;  /* 0x000000ffff077224 */ /* 0x000fe200078e0002 */
[----:B---3--:R-:W-:Y:S01]  /*1eb0*/  MOV R4, UR4 ;  /* 0x0000000400047c02 */ /* 0x008fe20008000f00 */
[----:B------:R-:W-:Y:S01]  /*1ec0*/  IMAD.U32 R5, RZ, RZ, UR5 ;  /* 0x00000005ff057e24 */ /* 0x000fe2000f8e00ff */
[----:B0-----:R-:W0:Y:S02]  /*1ed0*/  F2F.F64.F32 R10, R0 ;  /* 0x00000000000a7310 */ /* 0x001e240000201800 */
[----:B0-2---:R1:W-:Y:S04]  /*1ee0*/  STL.64 [R1], R10 ;  /* 0x0000000a01007387 */ /* 0x0053e80000100a00 */
[----:B------:R-:W-:-:S07]  /*1ef0*/  LEPC R20, `(.L_x_38) ;  /* 0x000000001014794e */ /* 0x000fce0000000000 */
[----:B-1----:R-:W-:Y:S05]  /*1f00*/  CALL.ABS.NOINC R8 ;  /* 0x0000000008007343 */ /* 0x002fea0003c00000 */
.L_x_38:
        /* <DEDUP_REMOVED lines=11> */
.L_x_39:
        /* <DEDUP_REMOVED lines=11> */
.L_x_40:
        /* <DEDUP_REMOVED lines=11> */
.L_x_41:
        /* <DEDUP_REMOVED lines=11> */
.L_x_42:
        /* <DEDUP_REMOVED lines=11> */
.L_x_43:
[----:B------:R0:W1:Y:S01]  /*2280*/  LDC.64 R8, c[0x4][R18] ;  /* 0x0100000012087b82 */ /* 0x0000620000000a00 */
[----:B------:R-:W2:Y:S01]  /*2290*/  LDCU.64 UR4, c[0x4][0x48] ;  /* 0x01000900ff0477ac */ /* 0x000ea20008000a00 */
[----:B------:R-:W-:Y:S02]  /*22a0*/  CS2R R6, SRZ ;  /* 0x0000000000067805 */ /* 0x000fe4000001ff00 */
[----:B--2---:R-:W-:Y:S01]  /*22b0*/  MOV R4, UR4 ;  /* 0x0000000400047c02 */ /* 0x004fe20008000f00 */
[----:B0-----:R-:W-:-:S07]  /*22c0*/  IMAD.U32 R5, RZ, RZ, UR5 ;  /* 0x00000005ff057e24 */ /* 0x001fce000f8e00ff */
[----:B------:R-:W-:-:S07]  /*22d0*/  LEPC R20, `(.L_x_44) ;  /* 0x000000001014794e */ /* 0x000fce0000000000 */
[----:B-1----:R-:W-:Y:S05]  /*22e0*/  CALL.ABS.NOINC R8 ;  /* 0x0000000008007343 */ /* 0x002fea0003c00000 */
.L_x_44:
[----:B------:R-:W0:Y:S01]  /*22f0*/  S2UR UR5, SR_CgaCtaId ;  /* 0x00000000000579c3 */ /* 0x000e220000008800 */
[----:B------:R-:W-:Y:S01]  /*2300*/  UMOV UR4, 0x400 ;  /* 0x0000040000047882 */ /* 0x000fe20000000000 */
[----:B------:R-:W-:Y:S01]  /*2310*/  VIADD R22, R22, 0x1 ;  /* 0x0000000116167836 */ /* 0x000fe20000000000 */
[----:B0-----:R-:W-:-:S09]  /*2320*/  ULEA UR4, UR5, UR4, 0x18 ;  /* 0x0000000405047291 */ /* 0x001fd2000f8ec0ff */
[----:B------:R-:W0:Y:S02]  /*2330*/  LDS R3, [UR4+0x4fc] ;  /* 0x0004fc04ff037984 */ /* 0x000e240008000800 */
[----:B0-----:R-:W-:-:S13]  /*2340*/  ISETP.GE.AND P0, PT, R22, R3, PT ;  /* 0x000000031600720c */ /* 0x001fda0003f06270 */
[----:B------:R-:W-:Y:S05]  /*2350*/  @!P0 BRA `(.L_x_45) ;  /* 0xfffffff800688947 */ /* 0x000fea000383ffff */
[----:B------:R-:W-:Y:S05]  /*2360*/  EXIT ;  /* 0x000000000000794d */ /* 0x000fea0003800000 */
        .weak           $__internal_0_$__cuda_sm20_div_rn_f64_full
        .type           $__internal_0_$__cuda_sm20_div_rn_f64_full,@function
        .size           $__internal_0_$__cuda_sm20_div_rn_f64_full,($__internal_1_$__cuda_sm20_sqrt_rn_f32_slowpath - $__internal_0_$__cuda_sm20_div_rn_f64_full)
$__internal_0_$__cuda_sm20_div_rn_f64_full:
[----:B------:R-:W-:Y:S02]  /*2370*/  HFMA2 R5, -RZ, RZ, 1.98828125, 56352 ;  /* 0x3ff47ae1ff057431 */ /* 0x000fe400000001ff */
[----:B------:R-:W-:Y:S01]  /*2380*/  IMAD.MOV.U32 R4, RZ, RZ, 0x47ae147b ;  /* 0x47ae147bff047424 */ /* 0x000fe200078e00ff */
[C---:B------:R-:W-:Y:S01]  /*2390*/  FSETP.GEU.AND P1, PT, |R9|.reuse, 1.469367938527859385e-39, PT ;  /* 0x001000000900780b */ /* 0x040fe20003f2e200 */
[----:B------:R-:W-:Y:S01]  /*23a0*/  IMAD.MOV.U32 R10, RZ, RZ, 0x1 ;  /* 0x00000001ff0a7424 */ /* 0x000fe200078e00ff */
[----:B------:R-:W-:Y:S01]  /*23b0*/  LOP3.LUT R20, R9, 0x7ff00000, RZ, 0xc0, !PT ;  /* 0x7ff0000009147812 */ /* 0x000fe200078ec0ff */
[----:B------:R-:W-:Y:S01]  /*23c0*/  IMAD.MOV.U32 R3, RZ, RZ, 0x1ca00000 ;  /* 0x1ca00000ff037424 */ /* 0x000fe200078e00ff */
[----:B------:R-:W0:Y:S01]  /*23d0*/  MUFU.RCP64H R11, R5 ;  /* 0x00000005000b7308 */ /* 0x000e220000001800 */
[----:B------:R-:W-:Y:S01]  /*23e0*/  IMAD.MOV.U32 R21, RZ, RZ, 0x3f900000 ;  /* 0x3f900000ff157424 */ /* 0x000fe200078e00ff */
[----:B------:R-:W-:Y:S01]  /*23f0*/  ISETP.GE.U32.AND P0, PT, R20, 0x3f900000, PT ;  /* 0x3f9000001400780c */ /* 0x000fe20003f06070 */
[----:B------:R-:W-:Y:S01]  /*2400*/  IMAD.MOV.U32 R24, RZ, RZ, R20 ;  /* 0x000000ffff187224 */ /* 0x000fe200078e0014 */
[----:B------:R-:W-:Y:S02]  /*2410*/  BSSY.RECONVERGENT B1, `(.L_x_46) ;  /* 0x0000041000017945 */ /* 0x000fe40003800200 */
[----:B------:R-:W-:-:S04]  /*2420*/  SEL R3, R3, 0x63400000, !P0 ;  /* 0x6340000003037807 */ /* 0x000fc80004000000 */
[----:B------:R-:W-:-:S04]  /*2430*/  @!P1 LOP3.LUT R14, R3, 0x80000000, R9, 0xf8, !PT ;  /* 0x80000000030e9812 */ /* 0x000fc800078ef809 */
[----:B------:R-:W-:Y:S02]  /*2440*/  @!P1 LOP3.LUT R15, R14, 0x100000, RZ, 0xfc, !PT ;  /* 0x001000000e0f9812 */ /* 0x000fe400078efcff */
[----:B------:R-:W-:Y:S01]  /*2450*/  @!P1 MOV R14, RZ ;  /* 0x000000ff000e9202 */ /* 0x000fe20000000f00 */
[----:B0-----:R-:W-:-:S08]  /*2460*/  DFMA R6, R10, -R4, 1 ;  /* 0x3ff000000a06742b */ /* 0x001fd00000000804 */
[----:B------:R-:W-:-:S08]  /*2470*/  DFMA R6, R6, R6, R6 ;  /* 0x000000060606722b */ /* 0x000fd00000000006 */
[----:B------:R-:W-:Y:S01]  /*2480*/  DFMA R10, R10, R6, R10 ;  /* 0x000000060a0a722b */ /* 0x000fe2000000000a */
[----:B------:R-:W-:Y:S01]  /*2490*/  LOP3.LUT R7, R3, 0x800fffff, R9, 0xf8, !PT ;  /* 0x800fffff03077812 */ /* 0x000fe200078ef809 */
[----:B------:R-:W-:-:S06]  /*24a0*/  IMAD.MOV.U32 R6, RZ, RZ, R8 ;  /* 0x000000ffff067224 */ /* 0x000fcc00078e0008 */
[----:B------:R-:W-:Y:S02]  /*24b0*/  DFMA R12, R10, -R4, 1 ;  /* 0x3ff000000a0c742b */ /* 0x000fe40000000804 */
[----:B------:R-:W-:-:S06]  /*24c0*/  @!P1 DFMA R6, R6, 2, -R14 ;  /* 0x400000000606982b */ /* 0x000fcc000000080e */
[----:B------:R-:W-:-:S04]  /*24d0*/  DFMA R12, R10, R12, R10 ;  /* 0x0000000c0a0c722b */ /* 0x000fc8000000000a */
[----:B------:R-:W-:-:S04]  /*24e0*/  @!P1 LOP3.LUT R24, R7, 0x7ff00000, RZ, 0xc0, !PT ;  /* 0x7ff0000007189812 */ /* 0x000fc800078ec0ff */
[----:B------:R-:W-:Y:S01]  /*24f0*/  DMUL R10, R12, R6 ;  /* 0x000000060c0a7228 */ /* 0x000fe20000000000 */
[----:B------:R-:W-:-:S05]  /*2500*/  VIADD R23, R24, 0xffffffff ;  /* 0xffffffff18177836 */ /* 0x000fca0000000000 */
[----:B------:R-:W-:Y:S02]  /*2510*/  ISETP.GT.U32.AND P0, PT, R23, 0x7feffffe, PT ;  /* 0x7feffffe1700780c */ /* 0x000fe40003f04070 */
[----:B------:R-:W-:Y:S01]  /*2520*/  IADD3 R23, PT, PT, R21, -0x1, RZ ;  /* 0xffffffff15177810 */ /* 0x000fe20007ffe0ff */
[----:B------:R-:W-:-:S03]  /*2530*/  DFMA R14, R10, -R4, R6 ;  /* 0x800000040a0e722b */ /* 0x000fc60000000006 */
[----:B------:R-:W-:-:S05]  /*2540*/  ISETP.GT.U32.OR P0, PT, R23, 0x7feffffe, P0 ;  /* 0x7feffffe1700780c */ /* 0x000fca0000704470 */
[----:B------:R-:W-:-:S08]  /*2550*/  DFMA R14, R12, R14, R10 ;  /* 0x0000000e0c0e722b */ /* 0x000fd0000000000a */
[----:B------:R-:W-:Y:S05]  /*2560*/  @P0 BRA `(.L_x_47) ;  /* 0x0000000000680947 */ /* 0x000fea0003800000 */
[----:B------:R-:W-:Y:S01]  /*2570*/  IMAD.MOV.U32 R11, RZ, RZ, 0x3f900000 ;  /* 0x3f900000ff0b7424 */ /* 0x000fe200078e00ff */
[----:B------:R-:W-:-:S04]  /*2580*/  MOV R12, RZ ;  /* 0x000000ff000c7202 */ /* 0x000fc80000000f00 */
[----:B------:R-:W-:-:S04]  /*2590*/  VIADDMNMX R20, R20, -R11, 0xb9600000, !PT ;  /* 0xb960000014147446 */ /* 0x000fc8000780090b */
[----:B------:R-:W-:-:S05]  /*25a0*/  VIMNMX R20, PT, PT, R20, 0x46a00000, PT ;  /* 0x46a0000014147848 */ /* 0x000fca0003fe0100 */
[----:B------:R-:W-:-:S04]  /*25b0*/  IMAD.IADD R3, R20, 0x1, -R3 ;  /* 0x0000000114037824 */ /* 0x000fc800078e0a03 */
[----:B------:R-:W-:-:S06]  /*25c0*/  VIADD R13, R3, 0x7fe00000 ;  /* 0x7fe00000030d7836 */ /* 0x000fcc0000000000 */
[----:B------:R-:W-:-:S10]  /*25d0*/  DMUL R10, R14, R12 ;  /* 0x0000000c0e0a7228 */ /* 0x000fd40000000000 */
[----:B------:R-:W-:-:S13]  /*25e0*/  FSETP.GTU.AND P0, PT, |R11|, 1.469367938527859385e-39, PT ;  /* 0x001000000b00780b */ /* 0x000fda0003f0c200 */
[----:B------:R-:W-:Y:S05]  /*25f0*/  @P0 BRA `(.L_x_48) ;  /* 0x0000000000880947 */ /* 0x000fea0003800000 */
[----:B------:R-:W-:Y:S01]  /*2600*/  DFMA R4, R14, -R4, R6 ;  /* 0x800000040e04722b */ /* 0x000fe20000000006 */
[----:B------:R-:W-:-:S09]  /*2610*/  IMAD.MOV.U32 R12, RZ, RZ, RZ ;  /* 0x000000ffff0c7224 */ /* 0x000fd200078e00ff */
[C---:B------:R-:W-:Y:S02]  /*2620*/  FSETP.NEU.AND P0, PT, R5.reuse, RZ, PT ;  /* 0x000000ff0500720b */ /* 0x040fe40003f0d000 */
[----:B------:R-:W-:-:S04]  /*2630*/  LOP3.LUT R4, R5, 0x3f947ae1, RZ, 0x3c, !PT ;  /* 0x3f947ae105047812 */ /* 0x000fc800078e3cff */
[----:B------:R-:W-:-:S04]  /*2640*/  LOP3.LUT R7, R4, 0x80000000, RZ, 0xc0, !PT ;  /* 0x8000000004077812 */ /* 0x000fc800078ec0ff */
[----:B------:R-:W-:-:S03]  /*2650*/  LOP3.LUT R13, R7, R13, RZ, 0xfc, !PT ;  /* 0x0000000d070d7212 */ /* 0x000fc600078efcff */
[----:B------:R-:W-:Y:S05]  /*2660*/  @!P0 BRA `(.L_x_48) ;  /* 0x00000000006c8947 */ /* 0x000fea0003800000 */
[----:B------:R-:W-:Y:S01]  /*2670*/  IMAD.MOV R5, RZ, RZ, -R3 ;  /* 0x000000ffff057224 */ /* 0x000fe200078e0a03 */
[----:B------:R-:W-:Y:S01]  /*2680*/  DMUL.RP R12, R14, R12 ;  /* 0x0000000c0e0c7228 */ /* 0x000fe20000008000 */
[----:B------:R-:W-:Y:S01]  /*2690*/  IMAD.MOV.U32 R4, RZ, RZ, RZ ;  /* 0x000000ffff047224 */ /* 0x000fe200078e00ff */
[----:B------:R-:W-:-:S05]  /*26a0*/  IADD3 R3, PT, PT, -R3, -0x43300000, RZ ;  /* 0xbcd0000003037810 */ /* 0x000fca0007ffe1ff */
[----:B------:R-:W-:-:S03]  /*26b0*/  DFMA R4, R10, -R4, R14 ;  /* 0x800000040a04722b */ /* 0x000fc6000000000e */
[----:B------:R-:W-:-:S07]  /*26c0*/  LOP3.LUT R7, R13, R7, RZ, 0x3c, !PT ;  /* 0x000000070d077212 */ /* 0x000fce00078e3cff */
[----:B------:R-:W-:-:S04]  /*26d0*/  FSETP.NEU.AND P0, PT, |R5|, R3, PT ;  /* 0x000000030500720b */ /* 0x000fc80003f0d200 */
[----:B------:R-:W-:Y:S02]  /*26e0*/  FSEL R10, R12, R10, !P0 ;  /* 0x0000000a0c0a7208 */ /* 0x000fe40004000000 */
[----:B------:R-:W-:Y:S01]  /*26f0*/  FSEL R11, R7, R11, !P0 ;  /* 0x0000000b070b7208 */ /* 0x000fe20004000000 */
[----:B------:R-:W-:Y:S06]  /*2700*/  BRA `(.L_x_48) ;  /* 0x0000000000447947 */ /* 0x000fec0003800000 */
.L_x_47:
[----:B------:R-:W-:-:S14]  /*2710*/  DSETP.NAN.AND P0, PT, R8, R8, PT ;  /* 0x000000080800722a */ /* 0x000fdc0003f08000 */
[----:B------:R-:W-:Y:S05]  /*2720*/  @P0 BRA `(.L_x_49) ;  /* 0x0000000000340947 */ /* 0x000fea0003800000 */
[----:B------:R-:W-:Y:S01]  /*2730*/  ISETP.NE.AND P0, PT, R24, R21, PT ;  /* 0x000000151800720c */ /* 0x000fe20003f05270 */
[----:B------:R-:W-:Y:S01]  /*2740*/  IMAD.MOV.U32 R11, RZ, RZ, -0x80000 ;  /* 0xfff80000ff0b7424 */ /* 0x000fe200078e00ff */
[----:B------:R-:W-:-:S11]  /*2750*/  MOV R10, 0x0 ;  /* 0x00000000000a7802 */ /* 0x000fd60000000f00 */
[----:B------:R-:W-:Y:S05]  /*2760*/  @!P0 BRA `(.L_x_48) ;  /* 0x00000000002c8947 */ /* 0x000fea0003800000 */
[----:B------:R-:W-:Y:S02]  /*2770*/  ISETP.NE.AND P0, PT, R24, 0x7ff00000, PT ;  /* 0x7ff000001800780c */ /* 0x000fe40003f05270 */
[----:B------:R-:W-:Y:S02]  /*2780*/  LOP3.LUT R3, R9, 0x3f947ae1, RZ, 0x3c, !PT ;  /* 0x3f947ae109037812 */ /* 0x000fe400078e3cff */
[----:B------:R-:W-:Y:S02]  /*2790*/  ISETP.EQ.OR P0, PT, R21, RZ, !P0 ;  /* 0x000000ff1500720c */ /* 0x000fe40004702670 */
[----:B------:R-:W-:-:S11]  /*27a0*/  LOP3.LUT R11, R3, 0x80000000, RZ, 0xc0, !PT ;  /* 0x80000000030b7812 */ /* 0x000fd600078ec0ff */
[----:B------:R-:W-:Y:S01]  /*27b0*/  @P0 LOP3.LUT R3, R11, 0x7ff00000, RZ, 0xfc, !PT ;  /* 0x7ff000000b030812 */ /* 0x000fe200078efcff */
[----:B------:R-:W-:Y:S01]  /*27c0*/  @!P0 IMAD.MOV.U32 R10, RZ, RZ, RZ ;  /* 0x000000ffff0a8224 */ /* 0x000fe200078e00ff */
[----:B------:R-:W-:-:S03]  /*27d0*/  @P0 MOV R10, RZ ;  /* 0x000000ff000a0202 */ /* 0x000fc60000000f00 */
[----:B------:R-:W-:Y:S01]  /*27e0*/  @P0 IMAD.MOV.U32 R11, RZ, RZ, R3 ;  /* 0x000000ffff0b0224 */ /* 0x000fe200078e0003 */
[----:B------:R-:W-:Y:S06]  /*27f0*/  BRA `(.L_x_48) ;  /* 0x0000000000087947 */ /* 0x000fec0003800000 */
.L_x_49:
[----:B------:R-:W-:Y:S01]  /*2800*/  LOP3.LUT R11, R9, 0x80000, RZ, 0xfc, !PT ;  /* 0x00080000090b7812 */ /* 0x000fe200078efcff */
[----:B------:R-:W-:-:S07]  /*2810*/  IMAD.MOV.U32 R10, RZ, RZ, R8 ;  /* 0x000000ffff0a7224 */ /* 0x000fce00078e0008 */
.L_x_48:
[----:B------:R-:W-:Y:S05]  /*2820*/  BSYNC.RECONVERGENT B1 ;  /* 0x0000000000017941 */ /* 0x000fea0003800200 */
.L_x_46:
[----:B------:R-:W-:Y:S01]  /*2830*/  IMAD.MOV.U32 R23, RZ, RZ, 0x0 ;  /* 0x00000000ff177424 */ /* 0x000fe200078e00ff */
[----:B------:R-:W-:Y:S01]  /*2840*/  MOV R4, R10 ;  /* 0x0000000a00047202 */ /* 0x000fe20000000f00 */
[----:B------:R-:W-:Y:S02]  /*2850*/  IMAD.MOV.U32 R5, RZ, RZ, R11 ;  /* 0x000000ffff057224 */ /* 0x000fe400078e000b */
[----:B------:R-:W-:Y:S05]  /*2860*/  RET.REL.NODEC R22 `(cRRTCKernel) ;  /* 0xffffffd416e47950 */ /* 0x000fea0003c3ffff */
        .weak           $__internal_1_$__cuda_sm20_sqrt_rn_f32_slowpath
        .type           $__internal_1_$__cuda_sm20_sqrt_rn_f32_slowpath,@function
        .size           $__internal_1_$__cuda_sm20_sqrt_rn_f32_slowpath,($__internal_2_$__cuda_sm3x_div_rn_noftz_f32_slowpath - $__internal_1_$__cuda_sm20_sqrt_rn_f32_slowpath)
$__internal_1_$__cuda_sm20_sqrt_rn_f32_slowpath:
[----:B------:R-:W-:-:S13]  /*2870*/  LOP3.LUT P0, RZ, R0, 0x7fffffff, RZ, 0xc0, !PT ;  /* 0x7fffffff00ff7812 */ /* 0x000fda000780c0ff */
[----:B------:R-:W-:Y:S01]  /*2880*/  @!P0 MOV R3, R0 ;  /* 0x0000000000038202 */ /* 0x000fe20000000f00 */
[----:B------:R-:W-:Y:S06]  /*2890*/  @!P0 BRA `(.L_x_50) ;  /* 0x0000000000448947 */ /* 0x000fec0003800000 */
[----:B------:R-:W-:-:S13]  /*28a0*/  FSETP.GEU.FTZ.AND P0, PT, R0, RZ, PT ;  /* 0x000000ff0000720b */ /* 0x000fda0003f1e000 */
[----:B------:R-:W-:Y:S01]  /*28b0*/  @!P0 IMAD.MOV.U32 R3, RZ, RZ, 0x7fffffff ;  /* 0x7fffffffff038424 */ /* 0x000fe200078e00ff */
[----:B------:R-:W-:Y:S06]  /*28c0*/  @!P0 BRA `(.L_x_50) ;  /* 0x0000000000388947 */ /* 0x000fec0003800000 */
[----:B------:R-:W-:-:S13]  /*28d0*/  FSETP.GTU.FTZ.AND P0, PT, |R0|, +INF , PT ;  /* 0x7f8000000000780b */ /* 0x000fda0003f1c200 */
[----:B------:R-:W-:Y:S01]  /*28e0*/  @P0 FADD.FTZ R3, R0, 1 ;  /* 0x3f80000000030421 */ /* 0x000fe20000010000 */
[----:B------:R-:W-:Y:S06]  /*28f0*/  @P0 BRA `(.L_x_50) ;  /* 0x00000000002c0947 */ /* 0x000fec0003800000 */
[----:B------:R-:W-:-:S13]  /*2900*/  FSETP.NEU.FTZ.AND P0, PT, |R0|, +INF , PT ;  /* 0x7f8000000000780b */ /* 0x000fda0003f1d200 */
[----:B------:R-:W-:Y:S01]  /*2910*/  @!P0 IMAD.MOV.U32 R3, RZ, RZ, R0 ;  /* 0x000000ffff038224 */ /* 0x000fe200078e0000 */
[----:B------:R-:W-:Y:S06]  /*2920*/  @!P0 BRA `(.L_x_50) ;  /* 0x0000000000208947 */ /* 0x000fec0003800000 */
[----:B------:R-:W-:-:S04]  /*2930*/  FFMA R0, R0, 1.84467440737095516160e+19, RZ ;  /* 0x5f80000000007823 */ /* 0x000fc800000000ff */
[----:B------:R-:W0:Y:S02]  /*2940*/  MUFU.RSQ R3, R0 ;  /* 0x0000000000037308 */ /* 0x000e240000001400 */
[----:B0-----:R-:W-:Y:S01]  /*2950*/  FMUL.FTZ R5, R0, R3 ;  /* 0x0000000300057220 */ /* 0x001fe20000410000 */
[----:B------:R-:W-:-:S03]  /*2960*/  FMUL.FTZ R3, R3, 0.5 ;  /* 0x3f00000003037820 */ /* 0x000fc60000410000 */
[----:B------:R-:W-:-:S04]  /*2970*/  FADD.FTZ R4, -R5, -RZ ;  /* 0x800000ff05047221 */ /* 0x000fc80000010100 */
[----:B------:R-:W-:-:S04]  /*2980*/  FFMA R4, R5, R4, R0 ;  /* 0x0000000405047223 */ /* 0x000fc80000000000 */
[----:B------:R-:W-:-:S04]  /*2990*/  FFMA R3, R4, R3, R5 ;  /* 0x0000000304037223 */ /* 0x000fc80000000005 */
[----:B------:R-:W-:-:S07]  /*29a0*/  FMUL.FTZ R3, R3, 2.3283064365386962891e-10 ;  /* 0x2f80000003037820 */ /* 0x000fce0000410000 */
.L_x_50:
[----:B------:R-:W-:Y:S01]  /*29b0*/  MOV R4, R6 ;  /* 0x0000000600047202 */ /* 0x000fe20000000f00 */
[----:B------:R-:W-:-:S04]  /*29c0*/  IMAD.MOV.U32 R5, RZ, RZ, 0x0 ;  /* 0x00000000ff057424 */ /* 0x000fc800078e00ff */
[----:B------:R-:W-:Y:S05]  /*29d0*/  RET.REL.NODEC R4 `(cRRTCKernel) ;  /* 0xffffffd404887950 */ /* 0x000fea0003c3ffff */
        .weak           $__internal_2_$__cuda_sm3x_div_rn_noftz_f32_slowpath
        .type           $__internal_2_$__cuda_sm3x_div_rn_noftz_f32_slowpath,@function
        .size           $__internal_2_$__cuda_sm3x_div_rn_noftz_f32_slowpath,(.L_x_65 - $__internal_2_$__cuda_sm3x_div_rn_noftz_f32_slowpath)
$__internal_2_$__cuda_sm3x_div_rn_noftz_f32_slowpath:
[----:B------:R-:W-:Y:S01]  /*29e0*/  SHF.R.U32.HI R5, RZ, 0x17, R7 ;  /* 0x00000017ff057819 */ /* 0x000fe20000011607 */
[----:B------:R-:W-:Y:S01]  /*29f0*/  BSSY.RECONVERGENT B2, `(.L_x_51) ;  /* 0x0000064000027945 */ /* 0x000fe20003800200 */
[--C-:B------:R-:W-:Y:S01]  /*2a00*/  SHF.R.U32.HI R3, RZ, 0x17, R0.reuse ;  /* 0x00000017ff037819 */ /* 0x100fe20000011600 */
[----:B------:R-:W-:Y:S01]  /*2a10*/  IMAD.MOV.U32 R9, RZ, RZ, R0 ;  /* 0x000000ffff097224 */ /* 0x000fe200078e0000 */
[----:B------:R-:W-:Y:S02]  /*2a20*/  LOP3.LUT R8, R5, 0xff, RZ, 0xc0, !PT ;  /* 0x000000ff05087812 */ /* 0x000fe400078ec0ff */
[----:B------:R-:W-:-:S03]  /*2a30*/  LOP3.LUT R6, R3, 0xff, RZ, 0xc0, !PT ;  /* 0x000000ff03067812 */ /* 0x000fc600078ec0ff */
[----:B------:R-:W-:Y:S01]  /*2a40*/  VIADD R11, R8, 0xffffffff ;  /* 0xffffffff080b7836 */ /* 0x000fe20000000000 */
[----:B------:R-:W-:-:S04]  /*2a50*/  IADD3 R10, PT, PT, R6, -0x1, RZ ;  /* 0xffffffff060a7810 */ /* 0x000fc80007ffe0ff */
[----:B------:R-:W-:-:S04]  /*2a60*/  ISETP.GT.U32.AND P0, PT, R11, 0xfd, PT ;  /* 0x000000fd0b00780c */ /* 0x000fc80003f04070 */
[----:B------:R-:W-:-:S13]  /*2a70*/  ISETP.GT.U32.OR P0, PT, R10, 0xfd, P0 ;  /* 0x000000fd0a00780c */ /* 0x000fda0000704470 */
[----:B------:R-:W-:Y:S01]  /*2a80*/  @!P0 IMAD.MOV.U32 R5, RZ, RZ, RZ ;  /* 0x000000ffff058224 */ /* 0x000fe200078e00ff */
[----:B------:R-:W-:Y:S06]  /*2a90*/  @!P0 BRA `(.L_x_52) ;  /* 0x0000000000608947 */ /* 0x000fec0003800000 */
[----:B------:R-:W-:Y:S02]  /*2aa0*/  FSETP.GTU.FTZ.AND P0, PT, |R0|, +INF , PT ;  /* 0x7f8000000000780b */ /* 0x000fe40003f1c200 */
[----:B------:R-:W-:Y:S02]  /*2ab0*/  FSETP.GTU.FTZ.AND P1, PT, |R7|, +INF , PT ;  /* 0x7f8000000700780b */ /* 0x000fe40003f3c200 */
[----:B------:R-:W-:Y:S02]  /*2ac0*/  MOV R3, R7 ;  /* 0x0000000700037202 */ /* 0x000fe40000000f00 */
[----:B------:R-:W-:-:S13]  /*2ad0*/  PLOP3.LUT P0, PT, P0, P1, PT, 0xf8, 0x8f ;  /* 0x00000000008f781c */ /* 0x000fda0000703f70 */
[----:B------:R-:W-:Y:S05]  /*2ae0*/  @P0 BRA `(.L_x_53) ;  /* 0x00000004004c0947 */ /* 0x000fea0003800000 */
[----:B------:R-:W-:-:S13]  /*2af0*/  LOP3.LUT P0, RZ, R7, 0x7fffffff, R9, 0xc8, !PT ;  /* 0x7fffffff07ff7812 */ /* 0x000fda000780c809 */
[----:B------:R-:W-:Y:S05]  /*2b00*/  @!P0 BRA `(.L_x_54) ;  /* 0x00000004003c8947 */ /* 0x000fea0003800000 */
[C---:B------:R-:W-:Y:S02]  /*2b10*/  FSETP.NEU.FTZ.AND P2, PT, |R0|.reuse, +INF , PT ;  /* 0x7f8000000000780b */ /* 0x040fe40003f5d200 */
[----:B------:R-:W-:Y:S02]  /*2b20*/  FSETP.NEU.FTZ.AND P1, PT, |R3|, +INF , PT ;  /* 0x7f8000000300780b */ /* 0x000fe40003f3d200 */
[----:B------:R-:W-:-:S11]  /*2b30*/  FSETP.NEU.FTZ.AND P0, PT, |R0|, +INF , PT ;  /* 0x7f8000000000780b */ /* 0x000fd60003f1d200 */
[----:B------:R-:W-:Y:S05]  /*2b40*/  @!P1 BRA !P2, `(.L_x_54) ;  /* 0x00000004002c9947 */ /* 0x000fea0005000000 */
[----:B------:R-:W-:-:S04]  /*2b50*/  LOP3.LUT P2, RZ, R9, 0x7fffffff, RZ, 0xc0, !PT ;  /* 0x7fffffff09ff7812 */ /* 0x000fc8000784c0ff */
[----:B------:R-:W-:-:S13]  /*2b60*/  PLOP3.LUT P1, PT, P1, P2, PT, 0x2f, 0xf2 ;  /* 0x0000000000f2781c */ /* 0x000fda0000f24577 */
[----:B------:R-:W-:Y:S05]  /*2b70*/  @P1 BRA `(.L_x_55) ;  /* 0x0000000400181947 */ /* 0x000fea0003800000 */
[----:B------:R-:W-:-:S04]  /*2b80*/  LOP3.LUT P1, RZ, R7, 0x7fffffff, RZ, 0xc0, !PT ;  /* 0x7fffffff07ff7812 */ /* 0x000fc8000782c0ff */
[----:B------:R-:W-:-:S13]  /*2b90*/  PLOP3.LUT P0, PT, P0, P1, PT, 0x2f, 0xf2 ;  /* 0x0000000000f2781c */ /* 0x000fda0000702577 */
[----:B------:R-:W-:Y:S05]  /*2ba0*/  @P0 BRA `(.L_x_56) ;  /* 0x0000000400000947 */ /* 0x000fea0003800000 */
[----:B------:R-:W-:Y:S02]  /*2bb0*/  ISETP.GE.AND P0, PT, R10, RZ, PT ;  /* 0x000000ff0a00720c */ /* 0x000fe40003f06270 */
[----:B------:R-:W-:-:S11]  /*2bc0*/  ISETP.GE.AND P1, PT, R11, RZ, PT ;  /* 0x000000ff0b00720c */ /* 0x000fd60003f26270 */
[----:B------:R-:W-:Y:S02]  /*2bd0*/  @P0 IMAD.MOV.U32 R5, RZ, RZ, RZ ;  /* 0x000000ffff050224 */ /* 0x000fe400078e00ff */
[----:B------:R-:W-:Y:S01]  /*2be0*/  @!P0 FFMA R9, R0, 1.84467440737095516160e+19, RZ ;  /* 0x5f80000000098823 */ /* 0x000fe200000000ff */
[----:B------:R-:W-:Y:S02]  /*2bf0*/  @!P0 IMAD.MOV.U32 R5, RZ, RZ, -0x40 ;  /* 0xffffffc0ff058424 */ /* 0x000fe400078e00ff */
[----:B------:R-:W-:-:S03]  /*2c00*/  @!P1 FFMA R7, R3, 1.84467440737095516160e+19, RZ ;  /* 0x5f80000003079823 */ /* 0x000fc600000000ff */
[----:B------:R-:W-:-:S07]  /*2c10*/  @!P1 IADD3 R5, PT, PT, R5, 0x40, RZ ;  /* 0x0000004005059810 */ /* 0x000fce0007ffe0ff */
.L_x_52:
[----:B------:R-:W-:Y:S01]  /*2c20*/  LEA R0, R8, 0xc0800000, 0x17 ;  /* 0xc080000008007811 */ /* 0x000fe200078eb8ff */
[----:B------:R-:W-:Y:S01]  /*2c30*/  VIADD R6, R6, 0xffffff81 ;  /* 0xffffff8106067836 */ /* 0x000fe20000000000 */
[----:B------:R-:W-:Y:S03]  /*2c40*/  BSSY.RECONVERGENT B3, `(.L_x_57) ;  /* 0x0000035000037945 */ /* 0x000fe60003800200 */
[----:B------:R-:W-:Y:S02]  /*2c50*/  IMAD.IADD R7, R7, 0x1, -R0 ;  /* 0x0000000107077824 */ /* 0x000fe400078e0a00 */
[C---:B------:R-:W-:Y:S01]  /*2c60*/  IMAD R0, R6.reuse, -0x800000, R9 ;  /* 0xff80000006007824 */ /* 0x040fe200078e0209 */
[----:B------:R-:W-:Y:S01]  /*2c70*/  IADD3 R6, PT, PT, R6, 0x7f, -R8 ;  /* 0x0000007f06067810 */ /* 0x000fe20007ffe808 */
[----:B------:R-:W0:Y:S01]  /*2c80*/  MUFU.RCP R3, R7 ;  /* 0x0000000700037308 */ /* 0x000e220000001000 */
[----:B------:R-:W-:-:S02]  /*2c90*/  FADD.FTZ R11, -R7, -RZ ;  /* 0x800000ff070b7221 */ /* 0x000fc40000010100 */
[----:B------:R-:W-:Y:S02]  /*2ca0*/  IADD3 R6, PT, PT, R6, R5, RZ ;  /* 0x0000000506067210 */ /* 0x000fe40007ffe0ff */
[----:B0-----:R-:W-:-:S04]  /*2cb0*/  FFMA R10, R3, R11, 1 ;  /* 0x3f800000030a7423 */ /* 0x001fc8000000000b */
[----:B------:R-:W-:-:S04]  /*2cc0*/  FFMA R12, R3, R10, R3 ;  /* 0x0000000a030c7223 */ /* 0x000fc80000000003 */
[----:B------:R-:W-:-:S04]  /*2cd0*/  FFMA R3, R0, R12, RZ ;  /* 0x0000000c00037223 */ /* 0x000fc800000000ff */
[----:B------:R-:W-:-:S04]  /*2ce0*/  FFMA R10, R11, R3, R0 ;  /* 0x000000030b0a7223 */ /* 0x000fc80000000000 */
[----:B------:R-:W-:-:S04]  /*2cf0*/  FFMA R9, R12, R10, R3 ;  /* 0x0000000a0c097223 */ /* 0x000fc80000000003 */
[----:B------:R-:W-:-:S04]  /*2d00*/  FFMA R10, R11, R9, R0 ;  /* 0x000000090b0a7223 */ /* 0x000fc80000000000 */
[----:B------:R-:W-:-:S05]  /*2d10*/  FFMA R0, R12, R10, R9 ;  /* 0x0000000a0c007223 */ /* 0x000fca0000000009 */
[----:B------:R-:W-:-:S04]  /*2d20*/  SHF.R.U32.HI R3, RZ, 0x17, R0 ;  /* 0x00000017ff037819 */ /* 0x000fc80000011600 */
[----:B------:R-:W-:-:S05]  /*2d30*/  LOP3.LUT R3, R3, 0xff, RZ, 0xc0, !PT ;  /* 0x000000ff03037812 */ /* 0x000fca00078ec0ff */
[----:B------:R-:W-:-:S04]  /*2d40*/  IMAD.IADD R7, R3, 0x1, R6 ;  /* 0x0000000103077824 */ /* 0x000fc800078e0206 */
[----:B------:R-:W-:-:S05]  /*2d50*/  VIADD R3, R7, 0xffffffff ;  /* 0xffffffff07037836 */ /* 0x000fca0000000000 */
[----:B------:R-:W-:-:S13]  /*2d60*/  ISETP.GE.U32.AND P0, PT, R3, 0xfe, PT ;  /* 0x000000fe0300780c */ /* 0x000fda0003f06070 */
[----:B------:R-:W-:Y:S05]  /*2d70*/  @!P0 BRA `(.L_x_58) ;  /* 0x0000000000808947 */ /* 0x000fea0003800000 */
[----:B------:R-:W-:-:S13]  /*2d80*/  ISETP.GT.AND P0, PT, R7, 0xfe, PT ;  /* 0x000000fe0700780c */ /* 0x000fda0003f04270 */
[----:B------:R-:W-:Y:S05]  /*2d90*/  @P0 BRA `(.L_x_59) ;  /* 0x00000000006c0947 */ /* 0x000fea0003800000 */
[----:B------:R-:W-:-:S13]  /*2da0*/  ISETP.GE.AND P0, PT, R7, 0x1, PT ;  /* 0x000000010700780c */ /* 0x000fda0003f06270 */
[----:B------:R-:W-:Y:S05]  /*2db0*/  @P0 BRA `(.L_x_60) ;  /* 0x0000000000740947 */ /* 0x000fea0003800000 */
[----:B------:R-:W-:Y:S02]  /*2dc0*/  ISETP.GE.AND P0, PT, R7, -0x18, PT ;  /* 0xffffffe80700780c */ /* 0x000fe40003f06270 */
[----:B------:R-:W-:-:S11]  /*2dd0*/  LOP3.LUT R0, R0, 0x80000000, RZ, 0xc0, !PT ;  /* 0x8000000000007812 */ /* 0x000fd600078ec0ff */
[----:B------:R-:W-:Y:S05]  /*2de0*/  @!P0 BRA `(.L_x_60) ;  /* 0x0000000000688947 */ /* 0x000fea0003800000 */
[CCC-:B------:R-:W-:Y:S01]  /*2df0*/  FFMA.RZ R3, R12.reuse, R10.reuse, R9.reuse ;  /* 0x0000000a0c037223 */ /* 0x1c0fe2000000c009 */
[C---:B------:R-:W-:Y:S01]  /*2e00*/  IADD3 R8, PT, PT, R7.reuse, 0x20, RZ ;  /* 0x0000002007087810 */ /* 0x040fe20007ffe0ff */
[CCC-:B------:R-:W-:Y:S01]  /*2e10*/  FFMA.RM R6, R12.reuse, R10.reuse, R9.reuse ;  /* 0x0000000a0c067223 */ /* 0x1c0fe20000004009 */
[----:B------:R-:W-:Y:S02]  /*2e20*/  ISETP.NE.AND P2, PT, R7, RZ, PT ;  /* 0x000000ff0700720c */ /* 0x000fe40003f45270 */
[----:B------:R-:W-:Y:S01]  /*2e30*/  LOP3.LUT R5, R3, 0x7fffff, RZ, 0xc0, !PT ;  /* 0x007fffff03057812 */ /* 0x000fe200078ec0ff */
[----:B------:R-:W-:Y:S01]  /*2e40*/  FFMA.RP R3, R12, R10, R9 ;  /* 0x0000000a0c037223 */ /* 0x000fe20000008009 */
[----:B------:R-:W-:Y:S01]  /*2e50*/  ISETP.NE.AND P1, PT, R7, RZ, PT ;  /* 0x000000ff0700720c */ /* 0x000fe20003f25270 */
[----:B------:R-:W-:Y:S01]  /*2e60*/  IMAD.MOV R7, RZ, RZ, -R7 ;  /* 0x000000ffff077224 */ /* 0x000fe200078e0a07 */
[----:B------:R-:W-:Y:S02]  /*2e70*/  LOP3.LUT R5, R5, 0x800000, RZ, 0xfc, !PT ;  /* 0x0080000005057812 */ /* 0x000fe400078efcff */
[----:B------:R-:W-:-:S02]  /*2e80*/  FSETP.NEU.FTZ.AND P0, PT, R3, R6, PT ;  /* 0x000000060300720b */ /* 0x000fc40003f1d000 */
[----:B------:R-:W-:Y:S02]  /*2e90*/  SHF.L.U32 R8, R5, R8, RZ ;  /* 0x0000000805087219 */ /* 0x000fe400000006ff */
[----:B------:R-:W-:Y:S02]  /*2ea0*/  SEL R6, R7, RZ, P2 ;  /* 0x000000ff07067207 */ /* 0x000fe40001000000 */
[----:B------:R-:W-:Y:S02]  /*2eb0*/  ISETP.NE.AND P1, PT, R8, RZ, P1 ;  /* 0x000000ff0800720c */ /* 0x000fe40000f25270 */
[----:B------:R-:W-:Y:S02]  /*2ec0*/  SHF.R.U32.HI R6, RZ, R6, R5 ;  /* 0x00000006ff067219 */ /* 0x000fe40000011605 */
[----:B------:R-:W-:Y:S02]  /*2ed0*/  PLOP3.LUT P0, PT, P0, P1, PT, 0xf8, 0x8f ;  /* 0x00000000008f781c */ /* 0x000fe40000703f70 */
[----:B------:R-:W-:-:S02]  /*2ee0*/  SHF.R.U32.HI R8, RZ, 0x1, R6 ;  /* 0x00000001ff087819 */ /* 0x000fc40000011606 */
[----:B------:R-:W-:-:S04]  /*2ef0*/  SEL R3, RZ, 0x1, !P0 ;  /* 0x00000001ff037807 */ /* 0x000fc80004000000 */
[----:B------:R-:W-:-:S04]  /*2f00*/  LOP3.LUT R3, R3, 0x1, R8, 0xf8, !PT ;  /* 0x0000000103037812 */ /* 0x000fc800078ef808 */
[----:B------:R-:W-:-:S05]  /*2f10*/  LOP3.LUT R3, R3, R6, RZ, 0xc0, !PT ;  /* 0x0000000603037212 */ /* 0x000fca00078ec0ff */
[----:B------:R-:W-:-:S05]  /*2f20*/  IMAD.IADD R3, R8, 0x1, R3 ;  /* 0x0000000108037824 */ /* 0x000fca00078e0203 */
[----:B------:R-:W-:Y:S01]  /*2f30*/  LOP3.LUT R0, R3, R0, RZ, 0xfc, !PT ;  /* 0x0000000003007212 */ /* 0x000fe200078efcff */
[----:B------:R-:W-:Y:S06]  /*2f40*/  BRA `(.L_x_60) ;  /* 0x0000000000107947 */ /* 0x000fec0003800000 */
.L_x_59:
[----:B------:R-:W-:-:S04]  /*2f50*/  LOP3.LUT R0, R0, 0x80000000, RZ, 0xc0, !PT ;  /* 0x8000000000007812 */ /* 0x000fc800078ec0ff */
[----:B------:R-:W-:Y:S01]  /*2f60*/  LOP3.LUT R0, R0, 0x7f800000, RZ, 0xfc, !PT ;  /* 0x7f80000000007812 */ /* 0x000fe200078efcff */
[----:B------:R-:W-:Y:S06]  /*2f70*/  BRA `(.L_x_60) ;  /* 0x0000000000047947 */ /* 0x000fec0003800000 */
.L_x_58:
[----:B------:R-:W-:-:S07]  /*2f80*/  LEA R0, R6, R0, 0x17 ;  /* 0x0000000006007211 */ /* 0x000fce00078eb8ff */
.L_x_60:
[----:B------:R-:W-:Y:S05]  /*2f90*/  BSYNC.RECONVERGENT B3 ;  /* 0x0000000000037941 */ /* 0x000fea0003800200 */
.L_x_57:
[----:B------:R-:W-:Y:S05]  /*2fa0*/  BRA `(.L_x_61) ;  /* 0x0000000000207947 */ /* 0x000fea0003800000 */
.L_x_56:
[----:B------:R-:W-:-:S04]  /*2fb0*/  LOP3.LUT R0, R7, 0x80000000, R9, 0x48, !PT ;  /* 0x8000000007007812 */ /* 0x000fc800078e4809 */
[----:B------:R-:W-:Y:S01]  /*2fc0*/  LOP3.LUT R0, R0, 0x7f800000, RZ, 0xfc, !PT ;  /* 0x7f80000000007812 */ /* 0x000fe200078efcff */
[----:B------:R-:W-:Y:S06]  /*2fd0*/  BRA `(.L_x_61) ;  /* 0x0000000000147947 */ /* 0x000fec0003800000 */
.L_x_55:
[----:B------:R-:W-:Y:S01]  /*2fe0*/  LOP3.LUT R0, R7, 0x80000000, R9, 0x48, !PT ;  /* 0x8000000007007812 */ /* 0x000fe200078e4809 */
[----:B------:R-:W-:Y:S06]  /*2ff0*/  BRA `(.L_x_61) ;  /* 0x00000000000c7947 */ /* 0x000fec0003800000 */
.L_x_54:
[----:B------:R-:W0:Y:S01]  /*3000*/  MUFU.RSQ R0, -QNAN ;  /* 0xffc0000000007908 */ /* 0x000e220000001400 */
[----:B------:R-:W-:Y:S05]  /*3010*/  BRA `(.L_x_61) ;  /* 0x0000000000047947 */ /* 0x000fea0003800000 */
.L_x_53:
[----:B------:R-:W-:-:S07]  /*3020*/  FADD.FTZ R0, R0, R3 ;  /* 0x0000000300007221 */ /* 0x000fce0000010000 */
.L_x_61:
[----:B------:R-:W-:Y:S05]  /*3030*/  BSYNC.RECONVERGENT B2 ;  /* 0x0000000000027941 */ /* 0x000fea0003800200 */
.L_x_51:
[----:B------:R-:W-:-:S04]  /*3040*/  IMAD.MOV.U32 R5, RZ, RZ, 0x0 ;  /* 0x00000000ff057424 */ /* 0x000fc800078e00ff */
[----:B0-----:R-:W-:Y:S05]  /*3050*/  RET.REL.NODEC R4 `(cRRTCKernel) ;  /* 0xffffffcc04e87950 */ /* 0x001fea0003c3ffff */
.L_x_62:
[----:B------:R-:W-:-:S00]  /*3060*/  BRA `(.L_x_62) ;  /* 0xfffffffc00fc7947 */ /* 0x000fc0000383ffff */
[----:B------:R-:W-:-:S00]  /*3070*/  NOP ;  /* 0x0000000000007918 */ /* 0x000fc00000000000 */
        /* <DEDUP_REMOVED lines=8> */
.L_x_65:


//--------------------- .nv.global.init           --------------------------
	.section	.nv.global.init,"aw",@progbits
.nv.global.init:
	.type		$str$5,@object
	.size		$str$5,($str$4 - $str$5)
$str$5:
        /*0000*/ 	.byte	0x0a, 0x00
	.type		$str$4,@object
	.size		$str$4,($str$3 - $str$4)
$str$4:
        /*0002*/ 	.byte	0x25, 0x66, 0x20, 0x00
	.type		$str$3,@object
	.size		$str$3,($str$2 - $str$3)
$str$3:
        /*0006*/ 	.byte	0x53, 0x61, 0x6d, 0x70, 0x6c, 0x65, 0x64, 0x20, 0x63, 0x6f, 0x6e, 0x66, 0x69, 0x67, 0x75, 0x72
        /*0016*/ 	.byte	0x61, 0x74, 0x69, 0x6f, 0x6e, 0x3a, 0x20, 0x00
	.type		$str$2,@object
	.size		$str$2,($str$1 - $str$2)
$str$2:
        /*001e*/ 	.byte	0x6c, 0x6f, 0x63, 0x61, 0x6c, 0x53, 0x61, 0x6d, 0x70, 0x6c, 0x65, 0x64, 0x43, 0x6f, 0x75, 0x6e
        /*002e*/ 	.byte	0x74, 0x65, 0x72, 0x3a, 0x20, 0x25, 0x64, 0x0a, 0x00
	.type		$str$1,@object
	.size		$str$1,($str - $str$1)
$str$1:
        /*0037*/ 	.byte	0x6c, 0x6f, 0x63, 0x61, 0x6c, 0x47, 0x6f, 0x61, 0x6c, 0x54, 0x72, 0x65, 0x65, 0x43, 0x6f, 0x75
        /*0047*/ 	.byte	0x6e, 0x74, 0x65, 0x72, 0x3a, 0x20, 0x25, 0x64, 0x0a, 0x00
	.type		$str,@object
	.size		$str,($str$7 - $str)
$str:
        /*0051*/ 	.byte	0x6c, 0x6f, 0x63, 0x61, 0x6c, 0x53, 0x74, 0x61, 0x72, 0x74, 0x54, 0x72, 0x65, 0x65, 0x43, 0x6f
        /*0061*/ 	.byte	0x75, 0x6e, 0x74, 0x65, 0x72, 0x3a, 0x20, 0x25, 0x64, 0x0a, 0x00
	.type		$str$7,@object
	.size		$str$7,($str$6 - $str$7)
$str$7:
        /*006c*/ 	.byte	0x49, 0x6e, 0x74, 0x65, 0x72, 0x6d, 0x65, 0x64, 0x69, 0x61, 0x74, 0x65, 0x20, 0x63, 0x6f, 0x6e
        /*007c*/ 	.byte	0x66, 0x69, 0x67, 0x75, 0x72, 0x61, 0x74, 0x69, 0x6f, 0x6e, 0x20, 0x25, 0x64, 0x3a, 0x20, 0x00
	.type		$str$6,@object
	.size		$str$6,(.L_9 - $str$6)
$str$6:
        /*008c*/ 	.byte	0x4e, 0x65, 0x61, 0x72, 0x65, 0x73, 0x74, 0x20, 0x6e, 0x65, 0x69, 0x67, 0x68, 0x62, 0x6f, 0x72
        /*009c*/ 	.byte	0x20, 0x69, 0x6e, 0x64, 0x65, 0x78, 0x3a, 0x20, 0x25, 0x64, 0x2c, 0x20, 0x45, 0x75, 0x63, 0x6c
        /*00ac*/ 	.byte	0x69, 0x64, 0x65, 0x61, 0x6e, 0x20, 0x64, 0x69, 0x73, 0x74, 0x61, 0x6e, 0x63, 0x65, 0x3a, 0x20
        /*00bc*/ 	.byte	0x25, 0x66, 0x20, 0x6d, 0x6f, 0x74, 0x69, 0x6f, 0x6e, 0x20, 0x73, 0x74, 0x65, 0x70, 0x3a, 0x20
        /*00cc*/ 	.byte	0x25, 0x64, 0x20, 0x0a, 0x20, 0x00
.L_9:


//--------------------- .nv.shared.cRRTCKernel    --------------------------
	.section	.nv.shared.cRRTCKernel,"aw",@nobits
	.sectionflags	@""
	.align	8
.nv.shared.cRRTCKernel:
	.zero		2304


//--------------------- .nv.shared.reserved.0     --------------------------
	.section	.nv.shared.reserved.0,"aw",@nobits
	.weak		__nv_reservedSMEM_offset_0_alias
	.size		__nv_reservedSMEM_offset_0_alias, 0, 64
	.other		__nv_reservedSMEM_offset_0_alias,@"STO_CUDA_RESERVED_SHARED STV_DEFAULT"
__nv_reservedSMEM_offset_0_alias:
	.zero		0
	.zero		64


//--------------------- .nv.global                --------------------------
	.section	.nv.global,"aw",@nobits
	.align	4
.nv.global:
	.type		sampledCounter,@object
	.size		sampledCounter,(startTreeCounter - sampledCounter)
sampledCounter:
	.zero		4
	.type		startTreeCounter,@object
	.size		startTreeCounter,(goalTreeCounter - startTreeCounter)
startTreeCounter:
	.zero		4
	.type		goalTreeCounter,@object
	.size		goalTreeCounter,(.L_1 - goalTreeCounter)
goalTreeCounter:
	.zero		4
.L_1:


//--------------------- .nv.constant0.cRRTCKernel --------------------------
	.section	.nv.constant0.cRRTCKernel,"a",@progbits
	.sectionflags	@""
	.align	4
.nv.constant0.cRRTCKernel:
	.zero		936


//--------------------- SYMBOLS --------------------------

	.type		.nv.reservedSmem.offset0,@object
	.size		.nv.reservedSmem.offset0,0x4
	.type		.nv.reservedSmem.cap,@object
	.size		.nv.reservedSmem.cap,0x4
	.type		vprintf,@function
